//
// Generated by NVIDIA NVVM Compiler
//
// Compiler Build ID: CL-36424714
// Cuda compilation tools, release 13.0, V13.0.88
// Based on NVVM 20.0.0
//

.version 9.0
.target sm_100
.address_size 64

	// .globl	_Z19computeScoresKernelPfS_S_iii

.visible .entry _Z19computeScoresKernelPfS_S_iii(
	.param .u64 .ptr .align 1 _Z19computeScoresKernelPfS_S_iii_param_0,
	.param .u64 .ptr .align 1 _Z19computeScoresKernelPfS_S_iii_param_1,
	.param .u64 .ptr .align 1 _Z19computeScoresKernelPfS_S_iii_param_2,
	.param .u32 _Z19computeScoresKernelPfS_S_iii_param_3,
	.param .u32 _Z19computeScoresKernelPfS_S_iii_param_4,
	.param .u32 _Z19computeScoresKernelPfS_S_iii_param_5
)
{
	.reg .pred 	%p<13>;
	.reg .b32 	%r<48>;
	.reg .b32 	%f<115>;
	.reg .b64 	%rd<43>;

	ld.param.u64 	%rd11, [_Z19computeScoresKernelPfS_S_iii_param_0];
	ld.param.u64 	%rd12, [_Z19computeScoresKernelPfS_S_iii_param_1];
	ld.param.u64 	%rd10, [_Z19computeScoresKernelPfS_S_iii_param_2];
	ld.param.u32 	%r27, [_Z19computeScoresKernelPfS_S_iii_param_3];
	ld.param.u32 	%r25, [_Z19computeScoresKernelPfS_S_iii_param_4];
	ld.param.u32 	%r26, [_Z19computeScoresKernelPfS_S_iii_param_5];
	cvta.to.global.u64 	%rd1, %rd12;
	cvta.to.global.u64 	%rd2, %rd11;
	mov.u32 	%r28, %ctaid.y;
	mov.u32 	%r29, %ntid.y;
	mov.u32 	%r30, %tid.y;
	mad.lo.s32 	%r1, %r28, %r29, %r30;
	mov.u32 	%r31, %ctaid.x;
	mov.u32 	%r32, %ntid.x;
	mov.u32 	%r33, %tid.x;
	mad.lo.s32 	%r2, %r31, %r32, %r33;
	setp.ge.s32 	%p1, %r1, %r27;
	setp.ge.s32 	%p2, %r2, %r25;
	or.pred  	%p3, %p1, %p2;
	@%p3 bra 	$L__BB0_15;
	setp.lt.s32 	%p4, %r26, 1;
	mov.f32 	%f114, 0f00000000;
	@%p4 bra 	$L__BB0_14;
	mul.lo.s32 	%r3, %r26, %r1;
	mul.lo.s32 	%r4, %r26, %r2;
	and.b32  	%r5, %r26, 15;
	setp.lt.u32 	%p5, %r26, 16;
	mov.f32 	%f114, 0f00000000;
	mov.b32 	%r44, 0;
	@%p5 bra 	$L__BB0_5;
	and.b32  	%r44, %r26, 2147483632;
	neg.s32 	%r42, %r44;
	mul.wide.u32 	%rd13, %r3, 4;
	add.s64 	%rd14, %rd13, %rd2;
	add.s64 	%rd41, %rd14, 32;
	add.s64 	%rd4, %rd1, 32;
	mov.f32 	%f114, 0f00000000;
	mov.u32 	%r41, %r4;
$L__BB0_4:
	.pragma "nounroll";
	mul.wide.s32 	%rd15, %r41, 4;
	add.s64 	%rd16, %rd4, %rd15;
	ld.global.f32 	%f18, [%rd41+-32];
	ld.global.f32 	%f19, [%rd16+-32];
	fma.rn.f32 	%f20, %f18, %f19, %f114;
	ld.global.f32 	%f21, [%rd41+-28];
	ld.global.f32 	%f22, [%rd16+-28];
	fma.rn.f32 	%f23, %f21, %f22, %f20;
	ld.global.f32 	%f24, [%rd41+-24];
	ld.global.f32 	%f25, [%rd16+-24];
	fma.rn.f32 	%f26, %f24, %f25, %f23;
	ld.global.f32 	%f27, [%rd41+-20];
	ld.global.f32 	%f28, [%rd16+-20];
	fma.rn.f32 	%f29, %f27, %f28, %f26;
	ld.global.f32 	%f30, [%rd41+-16];
	ld.global.f32 	%f31, [%rd16+-16];
	fma.rn.f32 	%f32, %f30, %f31, %f29;
	ld.global.f32 	%f33, [%rd41+-12];
	ld.global.f32 	%f34, [%rd16+-12];
	fma.rn.f32 	%f35, %f33, %f34, %f32;
	ld.global.f32 	%f36, [%rd41+-8];
	ld.global.f32 	%f37, [%rd16+-8];
	fma.rn.f32 	%f38, %f36, %f37, %f35;
	ld.global.f32 	%f39, [%rd41+-4];
	ld.global.f32 	%f40, [%rd16+-4];
	fma.rn.f32 	%f41, %f39, %f40, %f38;
	ld.global.f32 	%f42, [%rd41];
	ld.global.f32 	%f43, [%rd16];
	fma.rn.f32 	%f44, %f42, %f43, %f41;
	ld.global.f32 	%f45, [%rd41+4];
	ld.global.f32 	%f46, [%rd16+4];
	fma.rn.f32 	%f47, %f45, %f46, %f44;
	ld.global.f32 	%f48, [%rd41+8];
	ld.global.f32 	%f49, [%rd16+8];
	fma.rn.f32 	%f50, %f48, %f49, %f47;
	ld.global.f32 	%f51, [%rd41+12];
	ld.global.f32 	%f52, [%rd16+12];
	fma.rn.f32 	%f53, %f51, %f52, %f50;
	ld.global.f32 	%f54, [%rd41+16];
	ld.global.f32 	%f55, [%rd16+16];
	fma.rn.f32 	%f56, %f54, %f55, %f53;
	ld.global.f32 	%f57, [%rd41+20];
	ld.global.f32 	%f58, [%rd16+20];
	fma.rn.f32 	%f59, %f57, %f58, %f56;
	ld.global.f32 	%f60, [%rd41+24];
	ld.global.f32 	%f61, [%rd16+24];
	fma.rn.f32 	%f62, %f60, %f61, %f59;
	ld.global.f32 	%f63, [%rd41+28];
	ld.global.f32 	%f64, [%rd16+28];
	fma.rn.f32 	%f114, %f63, %f64, %f62;
	add.s32 	%r42, %r42, 16;
	add.s64 	%rd41, %rd41, 64;
	add.s32 	%r41, %r41, 16;
	setp.ne.s32 	%p6, %r42, 0;
	@%p6 bra 	$L__BB0_4;
$L__BB0_5:
	setp.eq.s32 	%p7, %r5, 0;
	@%p7 bra 	$L__BB0_14;
	and.b32  	%r13, %r26, 7;
	setp.lt.u32 	%p8, %r5, 8;
	@%p8 bra 	$L__BB0_8;
	add.s32 	%r35, %r44, %r3;
	mul.wide.u32 	%rd17, %r35, 4;
	add.s64 	%rd18, %rd2, %rd17;
	ld.global.f32 	%f66, [%rd18];
	add.s32 	%r36, %r44, %r4;
	mul.wide.s32 	%rd19, %r36, 4;
	add.s64 	%rd20, %rd1, %rd19;
	ld.global.f32 	%f67, [%rd20];
	fma.rn.f32 	%f68, %f66, %f67, %f114;
	cvt.u64.u32 	%rd21, %r3;
	cvt.u64.u32 	%rd22, %r44;
	add.s64 	%rd23, %rd22, %rd21;
	shl.b64 	%rd24, %rd23, 2;
	add.s64 	%rd25, %rd2, %rd24;
	ld.global.f32 	%f69, [%rd25+4];
	ld.global.f32 	%f70, [%rd20+4];
	fma.rn.f32 	%f71, %f69, %f70, %f68;
	ld.global.f32 	%f72, [%rd25+8];
	ld.global.f32 	%f73, [%rd20+8];
	fma.rn.f32 	%f74, %f72, %f73, %f71;
	ld.global.f32 	%f75, [%rd25+12];
	ld.global.f32 	%f76, [%rd20+12];
	fma.rn.f32 	%f77, %f75, %f76, %f74;
	ld.global.f32 	%f78, [%rd25+16];
	ld.global.f32 	%f79, [%rd20+16];
	fma.rn.f32 	%f80, %f78, %f79, %f77;
	ld.global.f32 	%f81, [%rd25+20];
	ld.global.f32 	%f82, [%rd20+20];
	fma.rn.f32 	%f83, %f81, %f82, %f80;
	ld.global.f32 	%f84, [%rd25+24];
	ld.global.f32 	%f85, [%rd20+24];
	fma.rn.f32 	%f86, %f84, %f85, %f83;
	ld.global.f32 	%f87, [%rd25+28];
	ld.global.f32 	%f88, [%rd20+28];
	fma.rn.f32 	%f114, %f87, %f88, %f86;
	add.s32 	%r44, %r44, 8;
$L__BB0_8:
	setp.eq.s32 	%p9, %r13, 0;
	@%p9 bra 	$L__BB0_14;
	and.b32  	%r16, %r26, 3;
	setp.lt.u32 	%p10, %r13, 4;
	@%p10 bra 	$L__BB0_11;
	add.s32 	%r37, %r44, %r3;
	mul.wide.u32 	%rd26, %r37, 4;
	add.s64 	%rd27, %rd2, %rd26;
	ld.global.f32 	%f90, [%rd27];
	add.s32 	%r38, %r44, %r4;
	mul.wide.s32 	%rd28, %r38, 4;
	add.s64 	%rd29, %rd1, %rd28;
	ld.global.f32 	%f91, [%rd29];
	fma.rn.f32 	%f92, %f90, %f91, %f114;
	cvt.u64.u32 	%rd30, %r3;
	cvt.u64.u32 	%rd31, %r44;
	add.s64 	%rd32, %rd31, %rd30;
	shl.b64 	%rd33, %rd32, 2;
	add.s64 	%rd34, %rd2, %rd33;
	ld.global.f32 	%f93, [%rd34+4];
	ld.global.f32 	%f94, [%rd29+4];
	fma.rn.f32 	%f95, %f93, %f94, %f92;
	ld.global.f32 	%f96, [%rd34+8];
	ld.global.f32 	%f97, [%rd29+8];
	fma.rn.f32 	%f98, %f96, %f97, %f95;
	ld.global.f32 	%f99, [%rd34+12];
	ld.global.f32 	%f100, [%rd29+12];
	fma.rn.f32 	%f114, %f99, %f100, %f98;
	add.s32 	%r44, %r44, 4;
$L__BB0_11:
	setp.eq.s32 	%p11, %r16, 0;
	@%p11 bra 	$L__BB0_14;
	add.s32 	%r47, %r44, %r4;
	add.s32 	%r39, %r44, %r3;
	mul.wide.u32 	%rd35, %r39, 4;
	add.s64 	%rd42, %rd2, %rd35;
	neg.s32 	%r46, %r16;
$L__BB0_13:
	.pragma "nounroll";
	mul.wide.s32 	%rd36, %r47, 4;
	add.s64 	%rd37, %rd1, %rd36;
	ld.global.f32 	%f101, [%rd42];
	ld.global.f32 	%f102, [%rd37];
	fma.rn.f32 	%f114, %f101, %f102, %f114;
	add.s32 	%r47, %r47, 1;
	add.s64 	%rd42, %rd42, 4;
	add.s32 	%r46, %r46, 1;
	setp.ne.s32 	%p12, %r46, 0;
	@%p12 bra 	$L__BB0_13;
$L__BB0_14:
	cvt.rn.f32.s32 	%f103, %r26;
	sqrt.rn.f32 	%f104, %f103;
	div.rn.f32 	%f105, %f114, %f104;
	mad.lo.s32 	%r40, %r25, %r1, %r2;
	cvta.to.global.u64 	%rd38, %rd10;
	mul.wide.s32 	%rd39, %r40, 4;
	add.s64 	%rd40, %rd38, %rd39;
	st.global.f32 	[%rd40], %f105;
$L__BB0_15:
	ret;

}
	// .globl	_Z18applySoftmaxKernelPfS_ii
.visible .entry _Z18applySoftmaxKernelPfS_ii(
	.param .u64 .ptr .align 1 _Z18applySoftmaxKernelPfS_ii_param_0,
	.param .u64 .ptr .align 1 _Z18applySoftmaxKernelPfS_ii_param_1,
	.param .u32 _Z18applySoftmaxKernelPfS_ii_param_2,
	.param .u32 _Z18applySoftmaxKernelPfS_ii_param_3
)
{
	.reg .pred 	%p<29>;
	.reg .b32 	%r<123>;
	.reg .b32 	%f<366>;
	.reg .b64 	%rd<37>;

	ld.param.u64 	%rd7, [_Z18applySoftmaxKernelPfS_ii_param_0];
	ld.param.u64 	%rd8, [_Z18applySoftmaxKernelPfS_ii_param_1];
	ld.param.u32 	%r59, [_Z18applySoftmaxKernelPfS_ii_param_2];
	ld.param.u32 	%r58, [_Z18applySoftmaxKernelPfS_ii_param_3];
	cvta.to.global.u64 	%rd1, %rd7;
	cvta.to.global.u64 	%rd2, %rd8;
	mov.u32 	%r60, %ctaid.x;
	mov.u32 	%r61, %ntid.x;
	mov.u32 	%r62, %tid.x;
	mad.lo.s32 	%r1, %r60, %r61, %r62;
	setp.ge.s32 	%p1, %r1, %r59;
	@%p1 bra 	$L__BB1_39;
	setp.lt.s32 	%p2, %r58, 1;
	mov.f32 	%f356, 0fF149F2CA;
	@%p2 bra 	$L__BB1_14;
	mul.lo.s32 	%r2, %r58, %r1;
	and.b32  	%r3, %r58, 15;
	setp.lt.u32 	%p3, %r58, 16;
	mov.f32 	%f356, 0fF149F2CA;
	mov.b32 	%r104, 0;
	@%p3 bra 	$L__BB1_5;
	and.b32  	%r104, %r58, 2147483632;
	neg.s32 	%r110, %r104;
	add.s64 	%rd3, %rd1, 32;
	mov.f32 	%f356, 0fF149F2CA;
	mov.u32 	%r109, %r2;
$L__BB1_4:
	.pragma "nounroll";
	mul.wide.s32 	%rd9, %r109, 4;
	add.s64 	%rd10, %rd3, %rd9;
	ld.global.f32 	%f30, [%rd10+-32];
	max.f32 	%f31, %f356, %f30;
	ld.global.f32 	%f32, [%rd10+-28];
	max.f32 	%f33, %f31, %f32;
	ld.global.f32 	%f34, [%rd10+-24];
	max.f32 	%f35, %f33, %f34;
	ld.global.f32 	%f36, [%rd10+-20];
	max.f32 	%f37, %f35, %f36;
	ld.global.f32 	%f38, [%rd10+-16];
	max.f32 	%f39, %f37, %f38;
	ld.global.f32 	%f40, [%rd10+-12];
	max.f32 	%f41, %f39, %f40;
	ld.global.f32 	%f42, [%rd10+-8];
	max.f32 	%f43, %f41, %f42;
	ld.global.f32 	%f44, [%rd10+-4];
	max.f32 	%f45, %f43, %f44;
	ld.global.f32 	%f46, [%rd10];
	max.f32 	%f47, %f45, %f46;
	ld.global.f32 	%f48, [%rd10+4];
	max.f32 	%f49, %f47, %f48;
	ld.global.f32 	%f50, [%rd10+8];
	max.f32 	%f51, %f49, %f50;
	ld.global.f32 	%f52, [%rd10+12];
	max.f32 	%f53, %f51, %f52;
	ld.global.f32 	%f54, [%rd10+16];
	max.f32 	%f55, %f53, %f54;
	ld.global.f32 	%f56, [%rd10+20];
	max.f32 	%f57, %f55, %f56;
	ld.global.f32 	%f58, [%rd10+24];
	max.f32 	%f59, %f57, %f58;
	ld.global.f32 	%f60, [%rd10+28];
	max.f32 	%f356, %f59, %f60;
	add.s32 	%r110, %r110, 16;
	add.s32 	%r109, %r109, 16;
	setp.eq.s32 	%p4, %r110, 0;
	@%p4 bra 	$L__BB1_5;
	bra.uni 	$L__BB1_4;
$L__BB1_5:
	setp.eq.s32 	%p5, %r3, 0;
	@%p5 bra 	$L__BB1_14;
	and.b32  	%r7, %r58, 7;
	setp.lt.u32 	%p6, %r3, 8;
	@%p6 bra 	$L__BB1_8;
	add.s32 	%r64, %r104, %r2;
	mul.wide.s32 	%rd11, %r64, 4;
	add.s64 	%rd12, %rd1, %rd11;
	ld.global.f32 	%f62, [%rd12];
	max.f32 	%f63, %f356, %f62;
	ld.global.f32 	%f64, [%rd12+4];
	max.f32 	%f65, %f63, %f64;
	ld.global.f32 	%f66, [%rd12+8];
	max.f32 	%f67, %f65, %f66;
	ld.global.f32 	%f68, [%rd12+12];
	max.f32 	%f69, %f67, %f68;
	ld.global.f32 	%f70, [%rd12+16];
	max.f32 	%f71, %f69, %f70;
	ld.global.f32 	%f72, [%rd12+20];
	max.f32 	%f73, %f71, %f72;
	ld.global.f32 	%f74, [%rd12+24];
	max.f32 	%f75, %f73, %f74;
	ld.global.f32 	%f76, [%rd12+28];
	max.f32 	%f356, %f75, %f76;
	add.s32 	%r104, %r104, 8;
$L__BB1_8:
	setp.eq.s32 	%p7, %r7, 0;
	@%p7 bra 	$L__BB1_14;
	and.b32  	%r10, %r58, 3;
	setp.lt.u32 	%p8, %r7, 4;
	@%p8 bra 	$L__BB1_11;
	add.s32 	%r65, %r104, %r2;
	mul.wide.s32 	%rd13, %r65, 4;
	add.s64 	%rd14, %rd1, %rd13;
	ld.global.f32 	%f78, [%rd14];
	max.f32 	%f79, %f356, %f78;
	ld.global.f32 	%f80, [%rd14+4];
	max.f32 	%f81, %f79, %f80;
	ld.global.f32 	%f82, [%rd14+8];
	max.f32 	%f83, %f81, %f82;
	ld.global.f32 	%f84, [%rd14+12];
	max.f32 	%f356, %f83, %f84;
	add.s32 	%r104, %r104, 4;
$L__BB1_11:
	setp.eq.s32 	%p9, %r10, 0;
	@%p9 bra 	$L__BB1_14;
	add.s32 	%r108, %r104, %r2;
	neg.s32 	%r107, %r10;
$L__BB1_13:
	.pragma "nounroll";
	mul.wide.s32 	%rd15, %r108, 4;
	add.s64 	%rd16, %rd1, %rd15;
	ld.global.f32 	%f85, [%rd16];
	max.f32 	%f356, %f356, %f85;
	add.s32 	%r108, %r108, 1;
	add.s32 	%r107, %r107, 1;
	setp.ne.s32 	%p10, %r107, 0;
	@%p10 bra 	$L__BB1_13;
$L__BB1_14:
	setp.lt.s32 	%p11, %r58, 1;
	mov.f32 	%f364, 0f00000000;
	@%p11 bra 	$L__BB1_26;
	mul.lo.s32 	%r19, %r58, %r1;
	and.b32  	%r20, %r58, 7;
	setp.lt.u32 	%p12, %r58, 8;
	mov.f32 	%f364, 0f00000000;
	mov.b32 	%r111, 0;
	@%p12 bra 	$L__BB1_18;
	and.b32  	%r111, %r58, 2147483640;
	neg.s32 	%r115, %r111;
	add.s64 	%rd4, %rd1, 16;
	add.s64 	%rd5, %rd2, 16;
	mov.f32 	%f364, 0f00000000;
	mov.u32 	%r114, %r19;
$L__BB1_17:
	.pragma "nounroll";
	mul.wide.s32 	%rd17, %r114, 4;
	add.s64 	%rd18, %rd4, %rd17;
	add.s64 	%rd19, %rd5, %rd17;
	ld.global.f32 	%f90, [%rd18+-16];
	sub.f32 	%f91, %f90, %f356;
	fma.rn.f32 	%f92, %f91, 0f3BBB989D, 0f3F000000;
	cvt.sat.f32.f32 	%f93, %f92;
	mov.f32 	%f94, 0f4B400001;
	mov.f32 	%f95, 0f437C0000;
	fma.rm.f32 	%f96, %f93, %f95, %f94;
	add.f32 	%f97, %f96, 0fCB40007F;
	neg.f32 	%f98, %f97;
	fma.rn.f32 	%f99, %f91, 0f3FB8AA3B, %f98;
	fma.rn.f32 	%f100, %f91, 0f32A57060, %f99;
	mov.b32 	%r67, %f96;
	shl.b32 	%r68, %r67, 23;
	mov.b32 	%f101, %r68;
	ex2.approx.ftz.f32 	%f102, %f100;
	mul.f32 	%f103, %f102, %f101;
	st.global.f32 	[%rd19+-16], %f103;
	add.f32 	%f104, %f364, %f103;
	ld.global.f32 	%f105, [%rd18+-12];
	sub.f32 	%f106, %f105, %f356;
	fma.rn.f32 	%f107, %f106, 0f3BBB989D, 0f3F000000;
	cvt.sat.f32.f32 	%f108, %f107;
	fma.rm.f32 	%f109, %f108, %f95, %f94;
	add.f32 	%f110, %f109, 0fCB40007F;
	neg.f32 	%f111, %f110;
	fma.rn.f32 	%f112, %f106, 0f3FB8AA3B, %f111;
	fma.rn.f32 	%f113, %f106, 0f32A57060, %f112;
	mov.b32 	%r69, %f109;
	shl.b32 	%r70, %r69, 23;
	mov.b32 	%f114, %r70;
	ex2.approx.ftz.f32 	%f115, %f113;
	mul.f32 	%f116, %f115, %f114;
	st.global.f32 	[%rd19+-12], %f116;
	add.f32 	%f117, %f104, %f116;
	ld.global.f32 	%f118, [%rd18+-8];
	sub.f32 	%f119, %f118, %f356;
	fma.rn.f32 	%f120, %f119, 0f3BBB989D, 0f3F000000;
	cvt.sat.f32.f32 	%f121, %f120;
	fma.rm.f32 	%f122, %f121, %f95, %f94;
	add.f32 	%f123, %f122, 0fCB40007F;
	neg.f32 	%f124, %f123;
	fma.rn.f32 	%f125, %f119, 0f3FB8AA3B, %f124;
	fma.rn.f32 	%f126, %f119, 0f32A57060, %f125;
	mov.b32 	%r71, %f122;
	shl.b32 	%r72, %r71, 23;
	mov.b32 	%f127, %r72;
	ex2.approx.ftz.f32 	%f128, %f126;
	mul.f32 	%f129, %f128, %f127;
	st.global.f32 	[%rd19+-8], %f129;
	add.f32 	%f130, %f117, %f129;
	ld.global.f32 	%f131, [%rd18+-4];
	sub.f32 	%f132, %f131, %f356;
	fma.rn.f32 	%f133, %f132, 0f3BBB989D, 0f3F000000;
	cvt.sat.f32.f32 	%f134, %f133;
	fma.rm.f32 	%f135, %f134, %f95, %f94;
	add.f32 	%f136, %f135, 0fCB40007F;
	neg.f32 	%f137, %f136;
	fma.rn.f32 	%f138, %f132, 0f3FB8AA3B, %f137;
	fma.rn.f32 	%f139, %f132, 0f32A57060, %f138;
	mov.b32 	%r73, %f135;
	shl.b32 	%r74, %r73, 23;
	mov.b32 	%f140, %r74;
	ex2.approx.ftz.f32 	%f141, %f139;
	mul.f32 	%f142, %f141, %f140;
	st.global.f32 	[%rd19+-4], %f142;
	add.f32 	%f143, %f130, %f142;
	ld.global.f32 	%f144, [%rd18];
	sub.f32 	%f145, %f144, %f356;
	fma.rn.f32 	%f146, %f145, 0f3BBB989D, 0f3F000000;
	cvt.sat.f32.f32 	%f147, %f146;
	fma.rm.f32 	%f148, %f147, %f95, %f94;
	add.f32 	%f149, %f148, 0fCB40007F;
	neg.f32 	%f150, %f149;
	fma.rn.f32 	%f151, %f145, 0f3FB8AA3B, %f150;
	fma.rn.f32 	%f152, %f145, 0f32A57060, %f151;
	mov.b32 	%r75, %f148;
	shl.b32 	%r76, %r75, 23;
	mov.b32 	%f153, %r76;
	ex2.approx.ftz.f32 	%f154, %f152;
	mul.f32 	%f155, %f154, %f153;
	st.global.f32 	[%rd19], %f155;
	add.f32 	%f156, %f143, %f155;
	ld.global.f32 	%f157, [%rd18+4];
	sub.f32 	%f158, %f157, %f356;
	fma.rn.f32 	%f159, %f158, 0f3BBB989D, 0f3F000000;
	cvt.sat.f32.f32 	%f160, %f159;
	fma.rm.f32 	%f161, %f160, %f95, %f94;
	add.f32 	%f162, %f161, 0fCB40007F;
	neg.f32 	%f163, %f162;
	fma.rn.f32 	%f164, %f158, 0f3FB8AA3B, %f163;
	fma.rn.f32 	%f165, %f158, 0f32A57060, %f164;
	mov.b32 	%r77, %f161;
	shl.b32 	%r78, %r77, 23;
	mov.b32 	%f166, %r78;
	ex2.approx.ftz.f32 	%f167, %f165;
	mul.f32 	%f168, %f167, %f166;
	st.global.f32 	[%rd19+4], %f168;
	add.f32 	%f169, %f156, %f168;
	ld.global.f32 	%f170, [%rd18+8];
	sub.f32 	%f171, %f170, %f356;
	fma.rn.f32 	%f172, %f171, 0f3BBB989D, 0f3F000000;
	cvt.sat.f32.f32 	%f173, %f172;
	fma.rm.f32 	%f174, %f173, %f95, %f94;
	add.f32 	%f175, %f174, 0fCB40007F;
	neg.f32 	%f176, %f175;
	fma.rn.f32 	%f177, %f171, 0f3FB8AA3B, %f176;
	fma.rn.f32 	%f178, %f171, 0f32A57060, %f177;
	mov.b32 	%r79, %f174;
	shl.b32 	%r80, %r79, 23;
	mov.b32 	%f179, %r80;
	ex2.approx.ftz.f32 	%f180, %f178;
	mul.f32 	%f181, %f180, %f179;
	st.global.f32 	[%rd19+8], %f181;
	add.f32 	%f182, %f169, %f181;
	ld.global.f32 	%f183, [%rd18+12];
	sub.f32 	%f184, %f183, %f356;
	fma.rn.f32 	%f185, %f184, 0f3BBB989D, 0f3F000000;
	cvt.sat.f32.f32 	%f186, %f185;
	fma.rm.f32 	%f187, %f186, %f95, %f94;
	add.f32 	%f188, %f187, 0fCB40007F;
	neg.f32 	%f189, %f188;
	fma.rn.f32 	%f190, %f184, 0f3FB8AA3B, %f189;
	fma.rn.f32 	%f191, %f184, 0f32A57060, %f190;
	mov.b32 	%r81, %f187;
	shl.b32 	%r82, %r81, 23;
	mov.b32 	%f192, %r82;
	ex2.approx.ftz.f32 	%f193, %f191;
	mul.f32 	%f194, %f193, %f192;
	st.global.f32 	[%rd19+12], %f194;
	add.f32 	%f364, %f182, %f194;
	add.s32 	%r115, %r115, 8;
	add.s32 	%r114, %r114, 8;
	setp.eq.s32 	%p13, %r115, 0;
	@%p13 bra 	$L__BB1_18;
	bra.uni 	$L__BB1_17;
$L__BB1_18:
	setp.eq.s32 	%p14, %r20, 0;
	@%p14 bra 	$L__BB1_26;
	and.b32  	%r28, %r58, 3;
	setp.lt.u32 	%p15, %r20, 4;
	@%p15 bra 	$L__BB1_21;
	add.s32 	%r83, %r111, %r19;
	mul.wide.s32 	%rd20, %r83, 4;
	add.s64 	%rd21, %rd1, %rd20;
	ld.global.f32 	%f196, [%rd21];
	sub.f32 	%f197, %f196, %f356;
	fma.rn.f32 	%f198, %f197, 0f3BBB989D, 0f3F000000;
	cvt.sat.f32.f32 	%f199, %f198;
	mov.f32 	%f200, 0f4B400001;
	mov.f32 	%f201, 0f437C0000;
	fma.rm.f32 	%f202, %f199, %f201, %f200;
	add.f32 	%f203, %f202, 0fCB40007F;
	neg.f32 	%f204, %f203;
	fma.rn.f32 	%f205, %f197, 0f3FB8AA3B, %f204;
	fma.rn.f32 	%f206, %f197, 0f32A57060, %f205;
	mov.b32 	%r84, %f202;
	shl.b32 	%r85, %r84, 23;
	mov.b32 	%f207, %r85;
	ex2.approx.ftz.f32 	%f208, %f206;
	mul.f32 	%f209, %f208, %f207;
	add.s64 	%rd22, %rd2, %rd20;
	st.global.f32 	[%rd22], %f209;
	add.f32 	%f210, %f364, %f209;
	ld.global.f32 	%f211, [%rd21+4];
	sub.f32 	%f212, %f211, %f356;
	fma.rn.f32 	%f213, %f212, 0f3BBB989D, 0f3F000000;
	cvt.sat.f32.f32 	%f214, %f213;
	fma.rm.f32 	%f215, %f214, %f201, %f200;
	add.f32 	%f216, %f215, 0fCB40007F;
	neg.f32 	%f217, %f216;
	fma.rn.f32 	%f218, %f212, 0f3FB8AA3B, %f217;
	fma.rn.f32 	%f219, %f212, 0f32A57060, %f218;
	mov.b32 	%r86, %f215;
	shl.b32 	%r87, %r86, 23;
	mov.b32 	%f220, %r87;
	ex2.approx.ftz.f32 	%f221, %f219;
	mul.f32 	%f222, %f221, %f220;
	st.global.f32 	[%rd22+4], %f222;
	add.f32 	%f223, %f210, %f222;
	ld.global.f32 	%f224, [%rd21+8];
	sub.f32 	%f225, %f224, %f356;
	fma.rn.f32 	%f226, %f225, 0f3BBB989D, 0f3F000000;
	cvt.sat.f32.f32 	%f227, %f226;
	fma.rm.f32 	%f228, %f227, %f201, %f200;
	add.f32 	%f229, %f228, 0fCB40007F;
	neg.f32 	%f230, %f229;
	fma.rn.f32 	%f231, %f225, 0f3FB8AA3B, %f230;
	fma.rn.f32 	%f232, %f225, 0f32A57060, %f231;
	mov.b32 	%r88, %f228;
	shl.b32 	%r89, %r88, 23;
	mov.b32 	%f233, %r89;
	ex2.approx.ftz.f32 	%f234, %f232;
	mul.f32 	%f235, %f234, %f233;
	st.global.f32 	[%rd22+8], %f235;
	add.f32 	%f236, %f223, %f235;
	ld.global.f32 	%f237, [%rd21+12];
	sub.f32 	%f238, %f237, %f356;
	fma.rn.f32 	%f239, %f238, 0f3BBB989D, 0f3F000000;
	cvt.sat.f32.f32 	%f240, %f239;
	fma.rm.f32 	%f241, %f240, %f201, %f200;
	add.f32 	%f242, %f241, 0fCB40007F;
	neg.f32 	%f243, %f242;
	fma.rn.f32 	%f244, %f238, 0f3FB8AA3B, %f243;
	fma.rn.f32 	%f245, %f238, 0f32A57060, %f244;
	mov.b32 	%r90, %f241;
	shl.b32 	%r91, %r90, 23;
	mov.b32 	%f246, %r91;
	ex2.approx.ftz.f32 	%f247, %f245;
	mul.f32 	%f248, %f247, %f246;
	st.global.f32 	[%rd22+12], %f248;
	add.f32 	%f364, %f236, %f248;
	add.s32 	%r111, %r111, 4;
$L__BB1_21:
	setp.eq.s32 	%p16, %r28, 0;
	@%p16 bra 	$L__BB1_26;
	setp.eq.s32 	%p17, %r28, 1;
	@%p17 bra 	$L__BB1_24;
	add.s32 	%r92, %r111, %r19;
	mul.wide.s32 	%rd23, %r92, 4;
	add.s64 	%rd24, %rd1, %rd23;
	ld.global.f32 	%f250, [%rd24];
	sub.f32 	%f251, %f250, %f356;
	fma.rn.f32 	%f252, %f251, 0f3BBB989D, 0f3F000000;
	cvt.sat.f32.f32 	%f253, %f252;
	mov.f32 	%f254, 0f4B400001;
	mov.f32 	%f255, 0f437C0000;
	fma.rm.f32 	%f256, %f253, %f255, %f254;
	add.f32 	%f257, %f256, 0fCB40007F;
	neg.f32 	%f258, %f257;
	fma.rn.f32 	%f259, %f251, 0f3FB8AA3B, %f258;
	fma.rn.f32 	%f260, %f251, 0f32A57060, %f259;
	mov.b32 	%r93, %f256;
	shl.b32 	%r94, %r93, 23;
	mov.b32 	%f261, %r94;
	ex2.approx.ftz.f32 	%f262, %f260;
	mul.f32 	%f263, %f262, %f261;
	add.s64 	%rd25, %rd2, %rd23;
	st.global.f32 	[%rd25], %f263;
	add.f32 	%f264, %f364, %f263;
	ld.global.f32 	%f265, [%rd24+4];
	sub.f32 	%f266, %f265, %f356;
	fma.rn.f32 	%f267, %f266, 0f3BBB989D, 0f3F000000;
	cvt.sat.f32.f32 	%f268, %f267;
	fma.rm.f32 	%f269, %f268, %f255, %f254;
	add.f32 	%f270, %f269, 0fCB40007F;
	neg.f32 	%f271, %f270;
	fma.rn.f32 	%f272, %f266, 0f3FB8AA3B, %f271;
	fma.rn.f32 	%f273, %f266, 0f32A57060, %f272;
	mov.b32 	%r95, %f269;
	shl.b32 	%r96, %r95, 23;
	mov.b32 	%f274, %r96;
	ex2.approx.ftz.f32 	%f275, %f273;
	mul.f32 	%f276, %f275, %f274;
	st.global.f32 	[%rd25+4], %f276;
	add.f32 	%f364, %f264, %f276;
	add.s32 	%r111, %r111, 2;
$L__BB1_24:
	and.b32  	%r97, %r58, 1;
	setp.eq.b32 	%p18, %r97, 1;
	not.pred 	%p19, %p18;
	@%p19 bra 	$L__BB1_26;
	add.s32 	%r98, %r111, %r19;
	mul.wide.s32 	%rd26, %r98, 4;
	add.s64 	%rd27, %rd1, %rd26;
	ld.global.f32 	%f277, [%rd27];
	sub.f32 	%f278, %f277, %f356;
	fma.rn.f32 	%f279, %f278, 0f3BBB989D, 0f3F000000;
	cvt.sat.f32.f32 	%f280, %f279;
	mov.f32 	%f281, 0f4B400001;
	mov.f32 	%f282, 0f437C0000;
	fma.rm.f32 	%f283, %f280, %f282, %f281;
	add.f32 	%f284, %f283, 0fCB40007F;
	neg.f32 	%f285, %f284;
	fma.rn.f32 	%f286, %f278, 0f3FB8AA3B, %f285;
	fma.rn.f32 	%f287, %f278, 0f32A57060, %f286;
	mov.b32 	%r99, %f283;
	shl.b32 	%r100, %r99, 23;
	mov.b32 	%f288, %r100;
	ex2.approx.ftz.f32 	%f289, %f287;
	mul.f32 	%f290, %f289, %f288;
	add.s64 	%rd28, %rd2, %rd26;
	st.global.f32 	[%rd28], %f290;
	add.f32 	%f364, %f364, %f290;
$L__BB1_26:
	setp.lt.s32 	%p20, %r58, 1;
	@%p20 bra 	$L__BB1_39;
	mul.lo.s32 	%r33, %r58, %r1;
	and.b32  	%r34, %r58, 15;
	setp.lt.u32 	%p21, %r58, 16;
	mov.b32 	%r118, 0;
	@%p21 bra 	$L__BB1_30;
	and.b32  	%r118, %r58, 2147483632;
	neg.s32 	%r117, %r118;
	add.s64 	%rd6, %rd2, 32;
	mov.u32 	%r116, %r33;
$L__BB1_29:
	.pragma "nounroll";
	mul.wide.s32 	%rd29, %r116, 4;
	add.s64 	%rd30, %rd6, %rd29;
	ld.global.f32 	%f291, [%rd30+-32];
	div.rn.f32 	%f292, %f291, %f364;
	st.global.f32 	[%rd30+-32], %f292;
	ld.global.f32 	%f293, [%rd30+-28];
	div.rn.f32 	%f294, %f293, %f364;
	st.global.f32 	[%rd30+-28], %f294;
	ld.global.f32 	%f295, [%rd30+-24];
	div.rn.f32 	%f296, %f295, %f364;
	st.global.f32 	[%rd30+-24], %f296;
	ld.global.f32 	%f297, [%rd30+-20];
	div.rn.f32 	%f298, %f297, %f364;
	st.global.f32 	[%rd30+-20], %f298;
	ld.global.f32 	%f299, [%rd30+-16];
	div.rn.f32 	%f300, %f299, %f364;
	st.global.f32 	[%rd30+-16], %f300;
	ld.global.f32 	%f301, [%rd30+-12];
	div.rn.f32 	%f302, %f301, %f364;
	st.global.f32 	[%rd30+-12], %f302;
	ld.global.f32 	%f303, [%rd30+-8];
	div.rn.f32 	%f304, %f303, %f364;
	st.global.f32 	[%rd30+-8], %f304;
	ld.global.f32 	%f305, [%rd30+-4];
	div.rn.f32 	%f306, %f305, %f364;
	st.global.f32 	[%rd30+-4], %f306;
	ld.global.f32 	%f307, [%rd30];
	div.rn.f32 	%f308, %f307, %f364;
	st.global.f32 	[%rd30], %f308;
	ld.global.f32 	%f309, [%rd30+4];
	div.rn.f32 	%f310, %f309, %f364;
	st.global.f32 	[%rd30+4], %f310;
	ld.global.f32 	%f311, [%rd30+8];
	div.rn.f32 	%f312, %f311, %f364;
	st.global.f32 	[%rd30+8], %f312;
	ld.global.f32 	%f313, [%rd30+12];
	div.rn.f32 	%f314, %f313, %f364;
	st.global.f32 	[%rd30+12], %f314;
	ld.global.f32 	%f315, [%rd30+16];
	div.rn.f32 	%f316, %f315, %f364;
	st.global.f32 	[%rd30+16], %f316;
	ld.global.f32 	%f317, [%rd30+20];
	div.rn.f32 	%f318, %f317, %f364;
	st.global.f32 	[%rd30+20], %f318;
	ld.global.f32 	%f319, [%rd30+24];
	div.rn.f32 	%f320, %f319, %f364;
	st.global.f32 	[%rd30+24], %f320;
	ld.global.f32 	%f321, [%rd30+28];
	div.rn.f32 	%f322, %f321, %f364;
	st.global.f32 	[%rd30+28], %f322;
	add.s32 	%r117, %r117, 16;
	add.s32 	%r116, %r116, 16;
	setp.ne.s32 	%p22, %r117, 0;
	@%p22 bra 	$L__BB1_29;
$L__BB1_30:
	setp.eq.s32 	%p23, %r34, 0;
	@%p23 bra 	$L__BB1_39;
	and.b32  	%r46, %r58, 7;
	setp.lt.u32 	%p24, %r34, 8;
	@%p24 bra 	$L__BB1_33;
	add.s32 	%r102, %r118, %r33;
	mul.wide.s32 	%rd31, %r102, 4;
	add.s64 	%rd32, %rd2, %rd31;
	ld.global.f32 	%f323, [%rd32];
	div.rn.f32 	%f324, %f323, %f364;
	st.global.f32 	[%rd32], %f324;
	ld.global.f32 	%f325, [%rd32+4];
	div.rn.f32 	%f326, %f325, %f364;
	st.global.f32 	[%rd32+4], %f326;
	ld.global.f32 	%f327, [%rd32+8];
	div.rn.f32 	%f328, %f327, %f364;
	st.global.f32 	[%rd32+8], %f328;
	ld.global.f32 	%f329, [%rd32+12];
	div.rn.f32 	%f330, %f329, %f364;
	st.global.f32 	[%rd32+12], %f330;
	ld.global.f32 	%f331, [%rd32+16];
	div.rn.f32 	%f332, %f331, %f364;
	st.global.f32 	[%rd32+16], %f332;
	ld.global.f32 	%f333, [%rd32+20];
	div.rn.f32 	%f334, %f333, %f364;
	st.global.f32 	[%rd32+20], %f334;
	ld.global.f32 	%f335, [%rd32+24];
	div.rn.f32 	%f336, %f335, %f364;
	st.global.f32 	[%rd32+24], %f336;
	ld.global.f32 	%f337, [%rd32+28];
	div.rn.f32 	%f338, %f337, %f364;
	st.global.f32 	[%rd32+28], %f338;
	add.s32 	%r118, %r118, 8;
$L__BB1_33:
	setp.eq.s32 	%p25, %r46, 0;
	@%p25 bra 	$L__BB1_39;
	and.b32  	%r49, %r58, 3;
	setp.lt.u32 	%p26, %r46, 4;
	@%p26 bra 	$L__BB1_36;
	add.s32 	%r103, %r118, %r33;
	mul.wide.s32 	%rd33, %r103, 4;
	add.s64 	%rd34, %rd2, %rd33;
	ld.global.f32 	%f339, [%rd34];
	div.rn.f32 	%f340, %f339, %f364;
	st.global.f32 	[%rd34], %f340;
	ld.global.f32 	%f341, [%rd34+4];
	div.rn.f32 	%f342, %f341, %f364;
	st.global.f32 	[%rd34+4], %f342;
	ld.global.f32 	%f343, [%rd34+8];
	div.rn.f32 	%f344, %f343, %f364;
	st.global.f32 	[%rd34+8], %f344;
	ld.global.f32 	%f345, [%rd34+12];
	div.rn.f32 	%f346, %f345, %f364;
	st.global.f32 	[%rd34+12], %f346;
	add.s32 	%r118, %r118, 4;
$L__BB1_36:
	setp.eq.s32 	%p27, %r49, 0;
	@%p27 bra 	$L__BB1_39;
	add.s32 	%r122, %r118, %r33;
	neg.s32 	%r121, %r49;
$L__BB1_38:
	.pragma "nounroll";
	mul.wide.s32 	%rd35, %r122, 4;
	add.s64 	%rd36, %rd2, %rd35;
	ld.global.f32 	%f347, [%rd36];
	div.rn.f32 	%f348, %f347, %f364;
	st.global.f32 	[%rd36], %f348;
	add.s32 	%r122, %r122, 1;
	add.s32 	%r121, %r121, 1;
	setp.ne.s32 	%p28, %r121, 0;
	@%p28 bra 	$L__BB1_38;
$L__BB1_39:
	ret;

}
	// .globl	_Z19computeOutputKernelPfS_S_iii
.visible .entry _Z19computeOutputKernelPfS_S_iii(
	.param .u64 .ptr .align 1 _Z19computeOutputKernelPfS_S_iii_param_0,
	.param .u64 .ptr .align 1 _Z19computeOutputKernelPfS_S_iii_param_1,
	.param .u64 .ptr .align 1 _Z19computeOutputKernelPfS_S_iii_param_2,
	.param .u32 _Z19computeOutputKernelPfS_S_iii_param_3,
	.param .u32 _Z19computeOutputKernelPfS_S_iii_param_4,
	.param .u32 _Z19computeOutputKernelPfS_S_iii_param_5
)
{
	.reg .pred 	%p<13>;
	.reg .b32 	%r<41>;
	.reg .b32 	%f<68>;
	.reg .b64 	%rd<53>;

	ld.param.u64 	%rd7, [_Z19computeOutputKernelPfS_S_iii_param_0];
	ld.param.u64 	%rd8, [_Z19computeOutputKernelPfS_S_iii_param_1];
	ld.param.u64 	%rd6, [_Z19computeOutputKernelPfS_S_iii_param_2];
	ld.param.u32 	%r20, [_Z19computeOutputKernelPfS_S_iii_param_3];
	ld.param.u32 	%r18, [_Z19computeOutputKernelPfS_S_iii_param_4];
	ld.param.u32 	%r19, [_Z19computeOutputKernelPfS_S_iii_param_5];
	cvta.to.global.u64 	%rd1, %rd8;
	cvta.to.global.u64 	%rd2, %rd7;
	mov.u32 	%r21, %ctaid.y;
	mov.u32 	%r22, %ntid.y;
	mov.u32 	%r23, %tid.y;
	mad.lo.s32 	%r1, %r21, %r22, %r23;
	mov.u32 	%r24, %ctaid.x;
	mov.u32 	%r25, %ntid.x;
	mov.u32 	%r26, %tid.x;
	mad.lo.s32 	%r2, %r24, %r25, %r26;
	setp.ge.s32 	%p1, %r1, %r20;
	setp.ge.s32 	%p2, %r2, %r19;
	or.pred  	%p3, %p1, %p2;
	@%p3 bra 	$L__BB2_14;
	setp.lt.s32 	%p4, %r18, 1;
	mov.f32 	%f67, 0f00000000;
	@%p4 bra 	$L__BB2_13;
	mul.lo.s32 	%r3, %r18, %r1;
	and.b32  	%r4, %r18, 7;
	setp.lt.u32 	%p5, %r18, 8;
	mov.f32 	%f67, 0f00000000;
	mov.b32 	%r39, 0;
	@%p5 bra 	$L__BB2_5;
	and.b32  	%r39, %r18, 2147483640;
	neg.s32 	%r37, %r39;
	shl.b32 	%r7, %r19, 3;
	mul.wide.u32 	%rd9, %r3, 4;
	add.s64 	%rd10, %rd9, %rd2;
	add.s64 	%rd52, %rd10, 16;
	mov.f32 	%f67, 0f00000000;
	mul.wide.s32 	%rd13, %r19, 4;
	mov.u32 	%r36, %r2;
$L__BB2_4:
	.pragma "nounroll";
	ld.global.f32 	%f17, [%rd52+-16];
	mul.wide.s32 	%rd11, %r36, 4;
	add.s64 	%rd12, %rd1, %rd11;
	ld.global.f32 	%f18, [%rd12];
	fma.rn.f32 	%f19, %f17, %f18, %f67;
	ld.global.f32 	%f20, [%rd52+-12];
	add.s64 	%rd14, %rd12, %rd13;
	ld.global.f32 	%f21, [%rd14];
	fma.rn.f32 	%f22, %f20, %f21, %f19;
	ld.global.f32 	%f23, [%rd52+-8];
	add.s64 	%rd15, %rd14, %rd13;
	ld.global.f32 	%f24, [%rd15];
	fma.rn.f32 	%f25, %f23, %f24, %f22;
	ld.global.f32 	%f26, [%rd52+-4];
	add.s64 	%rd16, %rd15, %rd13;
	ld.global.f32 	%f27, [%rd16];
	fma.rn.f32 	%f28, %f26, %f27, %f25;
	ld.global.f32 	%f29, [%rd52];
	add.s64 	%rd17, %rd16, %rd13;
	ld.global.f32 	%f30, [%rd17];
	fma.rn.f32 	%f31, %f29, %f30, %f28;
	ld.global.f32 	%f32, [%rd52+4];
	add.s64 	%rd18, %rd17, %rd13;
	ld.global.f32 	%f33, [%rd18];
	fma.rn.f32 	%f34, %f32, %f33, %f31;
	ld.global.f32 	%f35, [%rd52+8];
	add.s64 	%rd19, %rd18, %rd13;
	ld.global.f32 	%f36, [%rd19];
	fma.rn.f32 	%f37, %f35, %f36, %f34;
	ld.global.f32 	%f38, [%rd52+12];
	add.s64 	%rd20, %rd19, %rd13;
	ld.global.f32 	%f39, [%rd20];
	fma.rn.f32 	%f67, %f38, %f39, %f37;
	add.s32 	%r37, %r37, 8;
	add.s32 	%r36, %r36, %r7;
	add.s64 	%rd52, %rd52, 32;
	setp.ne.s32 	%p6, %r37, 0;
	@%p6 bra 	$L__BB2_4;
$L__BB2_5:
	setp.eq.s32 	%p7, %r4, 0;
	@%p7 bra 	$L__BB2_13;
	and.b32  	%r13, %r18, 3;
	setp.lt.u32 	%p8, %r4, 4;
	@%p8 bra 	$L__BB2_8;
	add.s32 	%r28, %r39, %r3;
	mul.wide.u32 	%rd21, %r28, 4;
	add.s64 	%rd22, %rd2, %rd21;
	ld.global.f32 	%f41, [%rd22];
	mad.lo.s32 	%r29, %r39, %r19, %r2;
	mul.wide.s32 	%rd23, %r29, 4;
	add.s64 	%rd24, %rd1, %rd23;
	ld.global.f32 	%f42, [%rd24];
	fma.rn.f32 	%f43, %f41, %f42, %f67;
	cvt.u64.u32 	%rd25, %r3;
	cvt.u64.u32 	%rd26, %r39;
	add.s64 	%rd27, %rd26, %rd25;
	shl.b64 	%rd28, %rd27, 2;
	add.s64 	%rd29, %rd2, %rd28;
	ld.global.f32 	%f44, [%rd29+4];
	mul.wide.s32 	%rd30, %r19, 4;
	add.s64 	%rd31, %rd24, %rd30;
	ld.global.f32 	%f45, [%rd31];
	fma.rn.f32 	%f46, %f44, %f45, %f43;
	ld.global.f32 	%f47, [%rd29+8];
	add.s64 	%rd32, %rd31, %rd30;
	ld.global.f32 	%f48, [%rd32];
	fma.rn.f32 	%f49, %f47, %f48, %f46;
	ld.global.f32 	%f50, [%rd29+12];
	add.s64 	%rd33, %rd32, %rd30;
	ld.global.f32 	%f51, [%rd33];
	fma.rn.f32 	%f67, %f50, %f51, %f49;
	add.s32 	%r39, %r39, 4;
$L__BB2_8:
	setp.eq.s32 	%p9, %r13, 0;
	@%p9 bra 	$L__BB2_13;
	setp.eq.s32 	%p10, %r13, 1;
	@%p10 bra 	$L__BB2_11;
	add.s32 	%r30, %r39, %r3;
	mul.wide.u32 	%rd34, %r30, 4;
	add.s64 	%rd35, %rd2, %rd34;
	ld.global.f32 	%f53, [%rd35];
	mad.lo.s32 	%r31, %r39, %r19, %r2;
	mul.wide.s32 	%rd36, %r31, 4;
	add.s64 	%rd37, %rd1, %rd36;
	ld.global.f32 	%f54, [%rd37];
	fma.rn.f32 	%f55, %f53, %f54, %f67;
	cvt.u64.u32 	%rd38, %r3;
	cvt.u64.u32 	%rd39, %r39;
	add.s64 	%rd40, %rd39, %rd38;
	shl.b64 	%rd41, %rd40, 2;
	add.s64 	%rd42, %rd2, %rd41;
	ld.global.f32 	%f56, [%rd42+4];
	mul.wide.s32 	%rd43, %r19, 4;
	add.s64 	%rd44, %rd37, %rd43;
	ld.global.f32 	%f57, [%rd44];
	fma.rn.f32 	%f67, %f56, %f57, %f55;
	add.s32 	%r39, %r39, 2;
$L__BB2_11:
	and.b32  	%r32, %r18, 1;
	setp.eq.b32 	%p11, %r32, 1;
	not.pred 	%p12, %p11;
	@%p12 bra 	$L__BB2_13;
	add.s32 	%r33, %r39, %r3;
	mul.wide.u32 	%rd45, %r33, 4;
	add.s64 	%rd46, %rd2, %rd45;
	ld.global.f32 	%f58, [%rd46];
	mad.lo.s32 	%r34, %r39, %r19, %r2;
	mul.wide.s32 	%rd47, %r34, 4;
	add.s64 	%rd48, %rd1, %rd47;
	ld.global.f32 	%f59, [%rd48];
	fma.rn.f32 	%f67, %f58, %f59, %f67;
$L__BB2_13:
	mad.lo.s32 	%r35, %r19, %r1, %r2;
	cvta.to.global.u64 	%rd49, %rd6;
	mul.wide.s32 	%rd50, %r35, 4;
	add.s64 	%rd51, %rd49, %rd50;
	st.global.f32 	[%rd51], %f67;
$L__BB2_14:
	ret;

}


// ===== COMPILED SASS (sm_100) =====

	.target	sm_100

	.elftype	@"ET_EXEC"


//--------------------- .note.nv.tkinfo           --------------------------
	.section	.note.nv.tkinfo,"",@"SHT_NOTE"
	.sectionflags	@"SHF_NOTE_NV_TKINFO"
	.tkinfo
        /*0018*/ 	.word	0x00000002
        /*0030*/ 	.string	""
        /*0030*/ 	.string	"ptxas"
        /*0030*/ 	.string	"Cuda compilation tools, release 13.0, V13.0.88"
        /*0030*/ 	.string	"Build cuda_13.0.r13.0/compiler.36424714_0"
        /*0030*/ 	.string	"-arch sm_100 -m 64 "



//--------------------- .note.nv.cuinfo           --------------------------
	.section	.note.nv.cuinfo,"",@"SHT_NOTE"
	.sectionflags	@"SHF_NOTE_NV_CUINFO"
        /*0018*/ 	.short	0x0002
        /*001a*/ 	.short	0x0064
        /*001c*/ 	.short	0x0082
	.zero		2


//--------------------- .nv.info                  --------------------------
	.section	.nv.info,"",@"SHT_CUDA_INFO"
	.align	4


	//----- nvinfo : EIATTR_REGCOUNT
	.align		4
        /*0000*/ 	.byte	0x04, 0x2f
        /*0002*/ 	.short	(.L_1 - .L_0)
	.align		4
.L_0:
        /*0004*/ 	.word	index@(_Z19computeScoresKernelPfS_S_iii)
        /*0008*/ 	.word	0x0000001f


	//----- nvinfo : EIATTR_FRAME_SIZE
	.align		4
.L_1:
        /*000c*/ 	.byte	0x04, 0x11
        /*000e*/ 	.short	(.L_3 - .L_2)
	.align		4
.L_2:
        /*0010*/ 	.word	index@($__internal_2_$__cuda_sm3x_div_rn_noftz_f32_slowpath)
        /*0014*/ 	.word	0x00000000


	//----- nvinfo : EIATTR_FRAME_SIZE
	.align		4
.L_3:
        /*0018*/ 	.byte	0x04, 0x11
        /*001a*/ 	.short	(.L_5 - .L_4)
	.align		4
.L_4:
        /*001c*/ 	.word	index@($__internal_1_$__cuda_sm20_sqrt_rn_f32_slowpath)
        /*0020*/ 	.word	0x00000000


	//----- nvinfo : EIATTR_FRAME_SIZE
	.align		4
.L_5:
        /*0024*/ 	.byte	0x04, 0x11
        /*0026*/ 	.short	(.L_7 - .L_6)
	.align		4
.L_6:
        /*0028*/ 	.word	index@(_Z19computeScoresKernelPfS_S_iii)
        /*002c*/ 	.word	0x00000000


	//----- nvinfo : EIATTR_REGCOUNT
	.align		4
.L_7:
        /*0030*/ 	.byte	0x04, 0x2f
        /*0032*/ 	.short	(.L_9 - .L_8)
	.align		4
.L_8:
        /*0034*/ 	.word	index@(_Z18applySoftmaxKernelPfS_ii)
        /*0038*/ 	.word	0x0000001c


	//----- nvinfo : EIATTR_FRAME_SIZE
	.align		4
.L_9:
        /*003c*/ 	.byte	0x04, 0x11
        /*003e*/ 	.short	(.L_11 - .L_10)
	.align		4
.L_10:
        /*0040*/ 	.word	index@($__internal_0_$__cuda_sm3x_div_rn_noftz_f32_slowpath)
        /*0044*/ 	.word	0x00000000


	//----- nvinfo : EIATTR_FRAME_SIZE
	.align		4
.L_11:
        /*0048*/ 	.byte	0x04, 0x11
        /*004a*/ 	.short	(.L_13 - .L_12)
	.align		4
.L_12:
        /*004c*/ 	.word	index@(_Z18applySoftmaxKernelPfS_ii)
        /*0050*/ 	.word	0x00000000


	//----- nvinfo : EIATTR_REGCOUNT
	.align		4
.L_13:
        /*0054*/ 	.byte	0x04, 0x2f
        /*0056*/ 	.short	(.L_15 - .L_14)
	.align		4
.L_14:
        /*0058*/ 	.word	index@(_Z19computeOutputKernelPfS_S_iii)
        /*005c*/ 	.word	0x00000020


	//----- nvinfo : EIATTR_FRAME_SIZE
	.align		4
.L_15:
        /*0060*/ 	.byte	0x04, 0x11
        /*0062*/ 	.short	(.L_17 - .L_16)
	.align		4
.L_16:
        /*0064*/ 	.word	index@(_Z19computeOutputKernelPfS_S_iii)
        /*0068*/ 	.word	0x00000000


	//----- nvinfo : EIATTR_MIN_STACK_SIZE
	.align		4
.L_17:
        /*006c*/ 	.byte	0x04, 0x12
        /*006e*/ 	.short	(.L_19 - .L_18)
	.align		4
.L_18:
        /*0070*/ 	.word	index@(_Z19computeOutputKernelPfS_S_iii)
        /*0074*/ 	.word	0x00000000


	//----- nvinfo : EIATTR_MIN_STACK_SIZE
	.align		4
.L_19:
        /*0078*/ 	.byte	0x04, 0x12
        /*007a*/ 	.short	(.L_21 - .L_20)
	.align		4
.L_20:
        /*007c*/ 	.word	index@(_Z18applySoftmaxKernelPfS_ii)
        /*0080*/ 	.word	0x00000000


	//----- nvinfo : EIATTR_MIN_STACK_SIZE
	.align		4
.L_21:
        /*0084*/ 	.byte	0x04, 0x12
        /*0086*/ 	.short	(.L_23 - .L_22)
	.align		4
.L_22:
        /*0088*/ 	.word	index@(_Z19computeScoresKernelPfS_S_iii)
        /*008c*/ 	.word	0x00000000
.L_23:


//--------------------- .nv.compat                --------------------------
	.section	.nv.compat,"",@"SHT_CUDA_COMPAT_INFO"
	.align	4
        /*0000*/ 	.byte	0x02, 0x09, 0x00, 0x00, 0x02, 0x02, 0x01, 0x00, 0x02, 0x05, 0x05, 0x00, 0x03, 0x07, 0x01, 0x01
        /*0010*/ 	.byte	0x02, 0x03, 0x00, 0x00, 0x02, 0x06, 0x01, 0x00, 0x04, 0x0b, 0x08, 0x00, 0x01, 0x00, 0x00, 0x00
        /*0020*/ 	.byte	0x00, 0x00, 0x00, 0x00


//--------------------- .nv.info._Z19computeOutputKernelPfS_S_iii --------------------------
	.section	.nv.info._Z19computeOutputKernelPfS_S_iii,"",@"SHT_CUDA_INFO"
	.sectionflags	@""
	.align	4


	//----- nvinfo : EIATTR_CUDA_API_VERSION
	.align		4
        /*0000*/ 	.byte	0x04, 0x37
        /*0002*/ 	.short	(.L_25 - .L_24)
.L_24:
        /*0004*/ 	.word	0x00000082


	//----- nvinfo : EIATTR_KPARAM_INFO
	.align		4
.L_25:
        /*0008*/ 	.byte	0x04, 0x17
        /*000a*/ 	.short	(.L_27 - .L_26)
.L_26:
        /*000c*/ 	.word	0x00000000
        /*0010*/ 	.short	0x0005
        /*0012*/ 	.short	0x0020
        /*0014*/ 	.byte	0x00, 0xf0, 0x11, 0x00


	//----- nvinfo : EIATTR_KPARAM_INFO
	.align		4
.L_27:
        /*0018*/ 	.byte	0x04, 0x17
        /*001a*/ 	.short	(.L_29 - .L_28)
.L_28:
        /*001c*/ 	.word	0x00000000
        /*0020*/ 	.short	0x0004
        /*0022*/ 	.short	0x001c
        /*0024*/ 	.byte	0x00, 0xf0, 0x11, 0x00


	//----- nvinfo : EIATTR_KPARAM_INFO
	.align		4
.L_29:
        /*0028*/ 	.byte	0x04, 0x17
        /*002a*/ 	.short	(.L_31 - .L_30)
.L_30:
        /*002c*/ 	.word	0x00000000
        /*0030*/ 	.short	0x0003
        /*0032*/ 	.short	0x0018
        /*0034*/ 	.byte	0x00, 0xf0, 0x11, 0x00


	//----- nvinfo : EIATTR_KPARAM_INFO
	.align		4
.L_31:
        /*0038*/ 	.byte	0x04, 0x17
        /*003a*/ 	.short	(.L_33 - .L_32)
.L_32:
        /*003c*/ 	.word	0x00000000
        /*0040*/ 	.short	0x0002
        /*0042*/ 	.short	0x0010
        /*0044*/ 	.byte	0x00, 0xf5, 0x21, 0x00


	//----- nvinfo : EIATTR_KPARAM_INFO
	.align		4
.L_33:
        /*0048*/ 	.byte	0x04, 0x17
        /*004a*/ 	.short	(.L_35 - .L_34)
.L_34:
        /*004c*/ 	.word	0x00000000
        /*0050*/ 	.short	0x0001
        /*0052*/ 	.short	0x0008
        /*0054*/ 	.byte	0x00, 0xf5, 0x21, 0x00


	//----- nvinfo : EIATTR_KPARAM_INFO
	.align		4
.L_35:
        /*0058*/ 	.byte	0x04, 0x17
        /*005a*/ 	.short	(.L_37 - .L_36)
.L_36:
        /*005c*/ 	.word	0x00000000
        /*0060*/ 	.short	0x0000
        /*0062*/ 	.short	0x0000
        /*0064*/ 	.byte	0x00, 0xf5, 0x21, 0x00


	//----- nvinfo : EIATTR_SPARSE_MMA_MASK
	.align		4
.L_37:
        /*0068*/ 	.byte	0x03, 0x50
        /*006a*/ 	.short	0x0000


	//----- nvinfo : EIATTR_MAXREG_COUNT
	.align		4
        /*006c*/ 	.byte	0x03, 0x1b
        /*006e*/ 	.short	0x00ff


	//----- nvinfo : EIATTR_MERCURY_ISA_VERSION
	.align		4
        /*0070*/ 	.byte	0x03, 0x5f
        /*0072*/ 	.short	0x0101


	//----- nvinfo : EIATTR_VRC_CTA_INIT_COUNT
	.align		4
        /*0074*/ 	.byte	0x02, 0x4a
	.zero		1
	.zero		1


	//----- nvinfo : EIATTR_EXIT_INSTR_OFFSETS
	.align		4
        /*0078*/ 	.byte	0x04, 0x1c
        /*007a*/ 	.short	(.L_39 - .L_38)


	//   ....[0]....
.L_38:
        /*007c*/ 	.word	0x000000d0


	//   ....[1]....
        /*0080*/ 	.word	0x000008f0


	//----- nvinfo : EIATTR_CBANK_PARAM_SIZE
	.align		4
.L_39:
        /*0084*/ 	.byte	0x03, 0x19
        /*0086*/ 	.short	0x0024


	//----- nvinfo : EIATTR_PARAM_CBANK
	.align		4
        /*0088*/ 	.byte	0x04, 0x0a
        /*008a*/ 	.short	(.L_41 - .L_40)
	.align		4
.L_40:
        /*008c*/ 	.word	index@(.nv.constant0._Z19computeOutputKernelPfS_S_iii)
        /*0090*/ 	.short	0x0380
        /*0092*/ 	.short	0x0024


	//----- nvinfo : EIATTR_SW_WAR
	.align		4
.L_41:
        /*0094*/ 	.byte	0x04, 0x36
        /*0096*/ 	.short	(.L_43 - .L_42)
.L_42:
        /*0098*/ 	.word	0x00000008
.L_43:


//--------------------- .nv.info._Z18applySoftmaxKernelPfS_ii --------------------------
	.section	.nv.info._Z18applySoftmaxKernelPfS_ii,"",@"SHT_CUDA_INFO"
	.sectionflags	@""
	.align	4


	//----- nvinfo : EIATTR_CUDA_API_VERSION
	.align		4
        /*0000*/ 	.byte	0x04, 0x37
        /*0002*/ 	.short	(.L_45 - .L_44)
.L_44:
        /*0004*/ 	.word	0x00000082


	//----- nvinfo : EIATTR_KPARAM_INFO
	.align		4
.L_45:
        /*0008*/ 	.byte	0x04, 0x17
        /*000a*/ 	.short	(.L_47 - .L_46)
.L_46:
        /*000c*/ 	.word	0x00000000
        /*0010*/ 	.short	0x0003
        /*0012*/ 	.short	0x0014
        /*0014*/ 	.byte	0x00, 0xf0, 0x11, 0x00


	//----- nvinfo : EIATTR_KPARAM_INFO
	.align		4
.L_47:
        /*0018*/ 	.byte	0x04, 0x17
        /*001a*/ 	.short	(.L_49 - .L_48)
.L_48:
        /*001c*/ 	.word	0x00000000
        /*0020*/ 	.short	0x0002
        /*0022*/ 	.short	0x0010
        /*0024*/ 	.byte	0x00, 0xf0, 0x11, 0x00


	//----- nvinfo : EIATTR_KPARAM_INFO
	.align		4
.L_49:
        /*0028*/ 	.byte	0x04, 0x17
        /*002a*/ 	.short	(.L_51 - .L_50)
.L_50:
        /*002c*/ 	.word	0x00000000
        /*0030*/ 	.short	0x0001
        /*0032*/ 	.short	0x0008
        /*0034*/ 	.byte	0x00, 0xf5, 0x21, 0x00


	//----- nvinfo : EIATTR_KPARAM_INFO
	.align		4
.L_51:
        /*0038*/ 	.byte	0x04, 0x17
        /*003a*/ 	.short	(.L_53 - .L_52)
.L_52:
        /*003c*/ 	.word	0x00000000
        /*0040*/ 	.short	0x0000
        /*0042*/ 	.short	0x0000
        /*0044*/ 	.byte	0x00, 0xf5, 0x21, 0x00


	//----- nvinfo : EIATTR_SPARSE_MMA_MASK
	.align		4
.L_53:
        /*0048*/ 	.byte	0x03, 0x50
        /*004a*/ 	.short	0x0000


	//----- nvinfo : EIATTR_MAXREG_COUNT
	.align		4
        /*004c*/ 	.byte	0x03, 0x1b
        /*004e*/ 	.short	0x00ff


	//----- nvinfo : EIATTR_MERCURY_ISA_VERSION
	.align		4
        /*0050*/ 	.byte	0x03, 0x5f
        /*0052*/ 	.short	0x0101


	//----- nvinfo : EIATTR_VRC_CTA_INIT_COUNT
	.align		4
        /*0054*/ 	.byte	0x02, 0x4a
	.zero		1
	.zero		1


	//----- nvinfo : EIATTR_EXIT_INSTR_OFFSETS
	.align		4
        /*0058*/ 	.byte	0x04, 0x1c
        /*005a*/ 	.short	(.L_55 - .L_54)


	//   ....[0]....
.L_54:
        /*005c*/ 	.word	0x00000070


	//   ....[1]....
        /*0060*/ 	.word	0x00001630


	//   ....[2]....
        /*0064*/ 	.word	0x000026e0


	//   ....[3]....
        /*0068*/ 	.word	0x00002f40


	//   ....[4]....
        /*006c*/ 	.word	0x000033c0


	//   ....[5]....
        /*0070*/ 	.word	0x00003540


	//----- nvinfo : EIATTR_CRS_STACK_SIZE
	.align		4
.L_55:
        /*0074*/ 	.byte	0x04, 0x1e
        /*0076*/ 	.short	(.L_57 - .L_56)
.L_56:
        /*0078*/ 	.word	0x00000000


	//----- nvinfo : EIATTR_CBANK_PARAM_SIZE
	.align		4
.L_57:
        /*007c*/ 	.byte	0x03, 0x19
        /*007e*/ 	.short	0x0018


	//----- nvinfo : EIATTR_PARAM_CBANK
	.align		4
        /*0080*/ 	.byte	0x04, 0x0a
        /*0082*/ 	.short	(.L_59 - .L_58)
	.align		4
.L_58:
        /*0084*/ 	.word	index@(.nv.constant0._Z18applySoftmaxKernelPfS_ii)
        /*0088*/ 	.short	0x0380
        /*008a*/ 	.short	0x0018


	//----- nvinfo : EIATTR_SW_WAR
	.align		4
.L_59:
        /*008c*/ 	.byte	0x04, 0x36
        /*008e*/ 	.short	(.L_61 - .L_60)
.L_60:
        /*0090*/ 	.word	0x00000008
.L_61:


//--------------------- .nv.info._Z19computeScoresKernelPfS_S_iii --------------------------
	.section	.nv.info._Z19computeScoresKernelPfS_S_iii,"",@"SHT_CUDA_INFO"
	.sectionflags	@""
	.align	4


	//----- nvinfo : EIATTR_CUDA_API_VERSION
	.align		4
        /*0000*/ 	.byte	0x04, 0x37
        /*0002*/ 	.short	(.L_63 - .L_62)
.L_62:
        /*0004*/ 	.word	0x00000082


	//----- nvinfo : EIATTR_KPARAM_INFO
	.align		4
.L_63:
        /*0008*/ 	.byte	0x04, 0x17
        /*000a*/ 	.short	(.L_65 - .L_64)
.L_64:
        /*000c*/ 	.word	0x00000000
        /*0010*/ 	.short	0x0005
        /*0012*/ 	.short	0x0020
        /*0014*/ 	.byte	0x00, 0xf0, 0x11, 0x00


	//----- nvinfo : EIATTR_KPARAM_INFO
	.align		4
.L_65:
        /*0018*/ 	.byte	0x04, 0x17
        /*001a*/ 	.short	(.L_67 - .L_66)
.L_66:
        /*001c*/ 	.word	0x00000000
        /*0020*/ 	.short	0x0004
        /*0022*/ 	.short	0x001c
        /*0024*/ 	.byte	0x00, 0xf0, 0x11, 0x00


	//----- nvinfo : EIATTR_KPARAM_INFO
	.align		4
.L_67:
        /*0028*/ 	.byte	0x04, 0x17
        /*002a*/ 	.short	(.L_69 - .L_68)
.L_68:
        /*002c*/ 	.word	0x00000000
        /*0030*/ 	.short	0x0003
        /*0032*/ 	.short	0x0018
        /*0034*/ 	.byte	0x00, 0xf0, 0x11, 0x00


	//----- nvinfo : EIATTR_KPARAM_INFO
	.align		4
.L_69:
        /*0038*/ 	.byte	0x04, 0x17
        /*003a*/ 	.short	(.L_71 - .L_70)
.L_70:
        /*003c*/ 	.word	0x00000000
        /*0040*/ 	.short	0x0002
        /*0042*/ 	.short	0x0010
        /*0044*/ 	.byte	0x00, 0xf5, 0x21, 0x00


	//----- nvinfo : EIATTR_KPARAM_INFO
	.align		4
.L_71:
        /*0048*/ 	.byte	0x04, 0x17
        /*004a*/ 	.short	(.L_73 - .L_72)
.L_72:
        /*004c*/ 	.word	0x00000000
        /*0050*/ 	.short	0x0001
        /*0052*/ 	.short	0x0008
        /*0054*/ 	.byte	0x00, 0xf5, 0x21, 0x00


	//----- nvinfo : EIATTR_KPARAM_INFO
	.align		4
.L_73:
        /*0058*/ 	.byte	0x04, 0x17
        /*005a*/ 	.short	(.L_75 - .L_74)
.L_74:
        /*005c*/ 	.word	0x00000000
        /*0060*/ 	.short	0x0000
        /*0062*/ 	.short	0x0000
        /*0064*/ 	.byte	0x00, 0xf5, 0x21, 0x00


	//----- nvinfo : EIATTR_SPARSE_MMA_MASK
	.align		4
.L_75:
        /*0068*/ 	.byte	0x03, 0x50
        /*006a*/ 	.short	0x0000


	//----- nvinfo : EIATTR_MAXREG_COUNT
	.align		4
        /*006c*/ 	.byte	0x03, 0x1b
        /*006e*/ 	.short	0x00ff


	//----- nvinfo : EIATTR_MERCURY_ISA_VERSION
	.align		4
        /*0070*/ 	.byte	0x03, 0x5f
        /*0072*/ 	.short	0x0101


	//----- nvinfo : EIATTR_VRC_CTA_INIT_COUNT
	.align		4
        /*0074*/ 	.byte	0x02, 0x4a
	.zero		1
	.zero		1


	//----- nvinfo : EIATTR_EXIT_INSTR_OFFSETS
	.align		4
        /*0078*/ 	.byte	0x04, 0x1c
        /*007a*/ 	.short	(.L_77 - .L_76)


	//   ....[0]....
.L_76:
        /*007c*/ 	.word	0x000000c0


	//   ....[1]....
        /*0080*/ 	.word	0x00000d80


	//----- nvinfo : EIATTR_CRS_STACK_SIZE
	.align		4
.L_77:
        /*0084*/ 	.byte	0x04, 0x1e
        /*0086*/ 	.short	(.L_79 - .L_78)
.L_78:
        /*0088*/ 	.word	0x00000000


	//----- nvinfo : EIATTR_CBANK_PARAM_SIZE
	.align		4
.L_79:
        /*008c*/ 	.byte	0x03, 0x19
        /*008e*/ 	.short	0x0024


	//----- nvinfo : EIATTR_PARAM_CBANK
	.align		4
        /*0090*/ 	.byte	0x04, 0x0a
        /*0092*/ 	.short	(.L_81 - .L_80)
	.align		4
.L_80:
        /*0094*/ 	.word	index@(.nv.constant0._Z19computeScoresKernelPfS_S_iii)
        /*0098*/ 	.short	0x0380
        /*009a*/ 	.short	0x0024


	//----- nvinfo : EIATTR_SW_WAR
	.align		4
.L_81:
        /*009c*/ 	.byte	0x04, 0x36
        /*009e*/ 	.short	(.L_83 - .L_82)
.L_82:
        /*00a0*/ 	.word	0x00000008
.L_83:


//--------------------- .nv.callgraph             --------------------------
	.section	.nv.callgraph,"",@"SHT_CUDA_CALLGRAPH"
	.align	4
	.sectionentsize	8
	.align		4
        /*0000*/ 	.word	0x00000000
	.align		4
        /*0004*/ 	.word	0xffffffff
	.align		4
        /*0008*/ 	.word	0x00000000
	.align		4
        /*000c*/ 	.word	0xfffffffe
	.align		4
        /*0010*/ 	.word	0x00000000
	.align		4
        /*0014*/ 	.word	0xfffffffd
	.align		4
        /*0018*/ 	.word	0x00000000
	.align		4
        /*001c*/ 	.word	0xfffffffc


//--------------------- .text._Z19computeOutputKernelPfS_S_iii --------------------------
	.section	.text._Z19computeOutputKernelPfS_S_iii,"ax",@progbits
	.align	128
        .global         _Z19computeOutputKernelPfS_S_iii
        .type           _Z19computeOutputKernelPfS_S_iii,@function
        .size           _Z19computeOutputKernelPfS_S_iii,(.L_x_117 - _Z19computeOutputKernelPfS_S_iii)
        .other          _Z19computeOutputKernelPfS_S_iii,@"STO_CUDA_ENTRY STV_DEFAULT"
_Z19computeOutputKernelPfS_S_iii:
.text._Z19computeOutputKernelPfS_S_iii:
[----:B------:R-:W-:Y:S01]  /*0000*/  LDC R1, c[0x0][0x37c] ;  /* 0x0000df00ff017b82 */ /* 0x000fe20000000800 */
[----:B------:R-:W0:Y:S07]  /*0010*/  S2R R5, SR_TID.X ;  /* 0x0000000000057919 */ /* 0x000e2e0000002100 */
[----:B------:R-:W1:Y:S01]  /*0020*/  LDC R16, c[0x0][0x364] ;  /* 0x0000d900ff107b82 */ /* 0x000e620000000800 */
[----:B------:R-:W2:Y:S01]  /*0030*/  LDCU UR6, c[0x0][0x398] ;  /* 0x00007300ff0677ac */ /* 0x000ea20008000800 */
[----:B------:R-:W1:Y:S06]  /*0040*/  S2R R3, SR_TID.Y ;  /* 0x0000000000037919 */ /* 0x000e6c0000002200 */
[----:B------:R-:W0:Y:S08]  /*0050*/  S2UR UR5, SR_CTAID.X ;  /* 0x00000000000579c3 */ /* 0x000e300000002500 */
[----:B------:R-:W0:Y:S08]  /*0060*/  LDC R0, c[0x0][0x360] ;  /* 0x0000d800ff007b82 */ /* 0x000e300000000800 */
[----:B------:R-:W1:Y:S08]  /*0070*/  S2UR UR4, SR_CTAID.Y ;  /* 0x00000000000479c3 */ /* 0x000e700000002600 */
[----:B------:R-:W3:Y:S01]  /*0080*/  LDC R17, c[0x0][0x3a0] ;  /* 0x0000e800ff117b82 */ /* 0x000ee20000000800 */
[----:B0-----:R-:W-:-:S02]  /*0090*/  IMAD R0, R0, UR5, R5 ;  /* 0x0000000500007c24 */ /* 0x001fc4000f8e0205 */
[----:B-1----:R-:W-:-:S03]  /*00a0*/  IMAD R16, R16, UR4, R3 ;  /* 0x0000000410107c24 */ /* 0x002fc6000f8e0203 */
[----:B---3--:R-:W-:-:S04]  /*00b0*/  ISETP.GE.AND P0, PT, R0, R17, PT ;  /* 0x000000110000720c */ /* 0x008fc80003f06270 */
[----:B--2---:R-:W-:-:S13]  /*00c0*/  ISETP.GE.OR P0, PT, R16, UR6, P0 ;  /* 0x0000000610007c0c */ /* 0x004fda0008706670 */
[----:B------:R-:W-:Y:S05]  /*00d0*/  @P0 EXIT ;  /* 0x000000000000094d */ /* 0x000fea0003800000 */
[----:B------:R-:W0:Y:S01]  /*00e0*/  LDC R19, c[0x0][0x39c] ;  /* 0x0000e700ff137b82 */ /* 0x000e220000000800 */
[----:B------:R-:W1:Y:S01]  /*00f0*/  LDCU.64 UR4, c[0x0][0x358] ;  /* 0x00006b00ff0477ac */ /* 0x000e620008000a00 */
[----:B------:R-:W-:Y:S01]  /*0100*/  HFMA2 R24, -RZ, RZ, 0, 0 ;  /* 0x00000000ff187431 */ /* 0x000fe200000001ff */
[----:B0-----:R-:W-:-:S13]  /*0110*/  ISETP.GE.AND P0, PT, R19, 0x1, PT ;  /* 0x000000011300780c */ /* 0x001fda0003f06270 */
[----:B-1----:R-:W-:Y:S05]  /*0120*/  @!P0 BRA `(.L_x_0) ;  /* 0x0000000400e08947 */ /* 0x002fea0003800000 */
[C---:B------:R-:W-:Y:S01]  /*0130*/  ISETP.GE.U32.AND P1, PT, R19.reuse, 0x8, PT ;  /* 0x000000081300780c */ /* 0x040fe20003f26070 */
[----:B------:R-:W-:Y:S01]  /*0140*/  IMAD R20, R16, R19, RZ ;  /* 0x0000001310147224 */ /* 0x000fe200078e02ff */
[----:B------:R-:W-:Y:S02]  /*0150*/  LOP3.LUT R27, R19, 0x7, RZ, 0xc0, !PT ;  /* 0x00000007131b7812 */ /* 0x000fe400078ec0ff */
[----:B------:R-:W-:Y:S02]  /*0160*/  MOV R24, RZ ;  /* 0x000000ff00187202 */ /* 0x000fe40000000f00 */
[----:B------:R-:W-:Y:S02]  /*0170*/  ISETP.NE.AND P0, PT, R27, RZ, PT ;  /* 0x000000ff1b00720c */ /* 0x000fe40003f05270 */
[----:B------:R-:W-:-:S05]  /*0180*/  MOV R21, RZ ;  /* 0x000000ff00157202 */ /* 0x000fca0000000f00 */
[----:B------:R-:W-:Y:S06]  /*0190*/  @!P1 BRA `(.L_x_1) ;  /* 0x0000000000c49947 */ /* 0x000fec0003800000 */
[----:B------:R-:W0:Y:S01]  /*01a0*/  LDC.64 R2, c[0x0][0x380] ;  /* 0x0000e000ff027b82 */ /* 0x000e220000000a00 */
[----:B------:R-:W-:Y:S02]  /*01b0*/  LOP3.LUT R21, R19, 0x7ffffff8, RZ, 0xc0, !PT ;  /* 0x7ffffff813157812 */ /* 0x000fe400078ec0ff */
[----:B------:R-:W-:Y:S02]  /*01c0*/  MOV R24, RZ ;  /* 0x000000ff00187202 */ /* 0x000fe40000000f00 */
[----:B------:R-:W-:Y:S02]  /*01d0*/  MOV R18, R0 ;  /* 0x0000000000127202 */ /* 0x000fe40000000f00 */
[----:B------:R-:W-:Y:S01]  /*01e0*/  IADD3 R22, PT, PT, -R21, RZ, RZ ;  /* 0x000000ff15167210 */ /* 0x000fe20007ffe1ff */
[----:B0-----:R-:W-:-:S03]  /*01f0*/  IMAD.WIDE.U32 R2, R20, 0x4, R2 ;  /* 0x0000000414027825 */ /* 0x001fc600078e0002 */
[----:B------:R-:W-:-:S04]  /*0200*/  IADD3 R4, P1, PT, R2, 0x10, RZ ;  /* 0x0000001002047810 */ /* 0x000fc80007f3e0ff */
[----:B------:R-:W-:-:S09]  /*0210*/  IADD3.X R5, PT, PT, RZ, R3, RZ, P1, !PT ;  /* 0x00000003ff057210 */ /* 0x000fd20000ffe4ff */
.L_x_2:
[----:B------:R-:W0:Y:S01]  /*0220*/  LDC.64 R14, c[0x0][0x388] ;  /* 0x0000e200ff0e7b82 */ /* 0x000e220000000a00 */
[----:B------:R-:W-:Y:S02]  /*0230*/  MOV R2, R4 ;  /* 0x0000000400027202 */ /* 0x000fe40000000f00 */
[----:B------:R-:W-:-:S05]  /*0240*/  MOV R3, R5 ;  /* 0x0000000500037202 */ /* 0x000fca0000000f00 */
[----:B------:R-:W2:Y:S04]  /*0250*/  LDG.E R25, desc[UR4][R2.64+-0x10] ;  /* 0xfffff00402197981 */ /* 0x000ea8000c1e1900 */
[----:B------:R-:W3:Y:S04]  /*0260*/  LDG.E R23, desc[UR4][R2.64+-0xc] ;  /* 0xfffff40402177981 */ /* 0x000ee8000c1e1900 */
[----:B------:R-:W4:Y:S04]  /*0270*/  LDG.E R29, desc[UR4][R2.64+-0x8] ;  /* 0xfffff804021d7981 */ /* 0x000f28000c1e1900 */
[----:B------:R-:W5:Y:S01]  /*0280*/  LDG.E R28, desc[UR4][R2.64+-0x4] ;  /* 0xfffffc04021c7981 */ /* 0x000f62000c1e1900 */
[----:B0-----:R-:W-:-:S05]  /*0290*/  IMAD.WIDE R14, R18, 0x4, R14 ;  /* 0x00000004120e7825 */ /* 0x001fca00078e020e */
[----:B------:R0:W2:Y:S01]  /*02a0*/  LDG.E R26, desc[UR4][R14.64] ;  /* 0x000000040e1a7981 */ /* 0x0000a2000c1e1900 */
[----:B------:R-:W-:-:S04]  /*02b0*/  IMAD.WIDE R12, R17, 0x4, R14 ;  /* 0x00000004110c7825 */ /* 0x000fc800078e020e */
[C---:B------:R-:W-:Y:S02]  /*02c0*/  IMAD.WIDE R4, R17.reuse, 0x4, R12 ;  /* 0x0000000411047825 */ /* 0x040fe400078e020c */
[----:B------:R-:W3:Y:S02]  /*02d0*/  LDG.E R12, desc[UR4][R12.64] ;  /* 0x000000040c0c7981 */ /* 0x000ee4000c1e1900 */
[C---:B------:R-:W-:Y:S02]  /*02e0*/  IMAD.WIDE R8, R17.reuse, 0x4, R4 ;  /* 0x0000000411087825 */ /* 0x040fe400078e0204 */
[----:B------:R-:W4:Y:S02]  /*02f0*/  LDG.E R4, desc[UR4][R4.64] ;  /* 0x0000000404047981 */ /* 0x000f24000c1e1900 */
[C---:B------:R-:W-:Y:S02]  /*0300*/  IMAD.WIDE R6, R17.reuse, 0x4, R8 ;  /* 0x0000000411067825 */ /* 0x040fe400078e0208 */
[----:B------:R-:W5:Y:S02]  /*0310*/  LDG.E R8, desc[UR4][R8.64] ;  /* 0x0000000408087981 */ /* 0x000f64000c1e1900 */
[----:B------:R-:W-:-:S02]  /*0320*/  IMAD.WIDE R10, R17, 0x4, R6 ;  /* 0x00000004110a7825 */ /* 0x000fc400078e0206 */
[----:B------:R-:W5:Y:S04]  /*0330*/  LDG.E R5, desc[UR4][R2.64] ;  /* 0x0000000402057981 */ /* 0x000f68000c1e1900 */
[----:B------:R-:W5:Y:S01]  /*0340*/  LDG.E R6, desc[UR4][R6.64] ;  /* 0x0000000406067981 */ /* 0x000f62000c1e1900 */
[----:B0-----:R-:W-:-:S03]  /*0350*/  IMAD.WIDE R14, R17, 0x4, R10 ;  /* 0x00000004110e7825 */ /* 0x001fc600078e020a */
[----:B------:R-:W5:Y:S04]  /*0360*/  LDG.E R10, desc[UR4][R10.64] ;  /* 0x000000040a0a7981 */ /* 0x000f68000c1e1900 */
[----:B------:R-:W5:Y:S04]  /*0370*/  LDG.E R13, desc[UR4][R14.64] ;  /* 0x000000040e0d7981 */ /* 0x000f68000c1e1900 */
[----:B------:R-:W5:Y:S04]  /*0380*/  LDG.E R7, desc[UR4][R2.64+0x4] ;  /* 0x0000040402077981 */ /* 0x000f68000c1e1900 */
[----:B------:R-:W5:Y:S01]  /*0390*/  LDG.E R9, desc[UR4][R2.64+0xc] ;  /* 0x00000c0402097981 */ /* 0x000f62000c1e1900 */
[----:B--2---:R-:W-:Y:S01]  /*03a0*/  FFMA R26, R25, R26, R24 ;  /* 0x0000001a191a7223 */ /* 0x004fe20000000018 */
[----:B------:R-:W-:-:S02]  /*03b0*/  IMAD.WIDE R24, R17, 0x4, R14 ;  /* 0x0000000411187825 */ /* 0x000fc400078e020e */
[----:B------:R-:W2:Y:S04]  /*03c0*/  LDG.E R14, desc[UR4][R2.64+0x8] ;  /* 0x00000804020e7981 */ /* 0x000ea8000c1e1900 */
[----:B------:R-:W2:Y:S01]  /*03d0*/  LDG.E R24, desc[UR4][R24.64] ;  /* 0x0000000418187981 */ /* 0x000ea2000c1e1900 */
[----:B---3--:R-:W-:Y:S01]  /*03e0*/  FFMA R12, R23, R12, R26 ;  /* 0x0000000c170c7223 */ /* 0x008fe2000000001a */
[----:B------:R-:W-:-:S03]  /*03f0*/  IADD3 R22, PT, PT, R22, 0x8, RZ ;  /* 0x0000000816167810 */ /* 0x000fc60007ffe0ff */
[----:B----4-:R-:W-:Y:S01]  /*0400*/  FFMA R29, R29, R4, R12 ;  /* 0x000000041d1d7223 */ /* 0x010fe2000000000c */
[----:B------:R-:W-:-:S03]  /*0410*/  ISETP.NE.AND P1, PT, R22, RZ, PT ;  /* 0x000000ff1600720c */ /* 0x000fc60003f25270 */
[----:B-----5:R-:W-:Y:S01]  /*0420*/  FFMA R8, R28, R8, R29 ;  /* 0x000000081c087223 */ /* 0x020fe2000000001d */
[----:B------:R-:W-:-:S03]  /*0430*/  IADD3 R4, P2, PT, R2, 0x20, RZ ;  /* 0x0000002002047810 */ /* 0x000fc60007f5e0ff */
[----:B------:R-:W-:Y:S01]  /*0440*/  FFMA R6, R5, R6, R8 ;  /* 0x0000000605067223 */ /* 0x000fe20000000008 */
[----:B------:R-:W-:Y:S02]  /*0450*/  IADD3.X R5, PT, PT, RZ, R3, RZ, P2, !PT ;  /* 0x00000003ff057210 */ /* 0x000fe400017fe4ff */
[----:B------:R-:W-:Y:S01]  /*0460*/  LEA R18, R17, R18, 0x3 ;  /* 0x0000001211127211 */ /* 0x000fe200078e18ff */
[----:B------:R-:W-:-:S04]  /*0470*/  FFMA R7, R7, R10, R6 ;  /* 0x0000000a07077223 */ /* 0x000fc80000000006 */
[----:B--2---:R-:W-:-:S04]  /*0480*/  FFMA R14, R14, R13, R7 ;  /* 0x0000000d0e0e7223 */ /* 0x004fc80000000007 */
[----:B------:R-:W-:Y:S01]  /*0490*/  FFMA R24, R9, R24, R14 ;  /* 0x0000001809187223 */ /* 0x000fe2000000000e */
[----:B------:R-:W-:Y:S06]  /*04a0*/  @P1 BRA `(.L_x_2) ;  /* 0xfffffffc005c1947 */ /* 0x000fec000383ffff */
.L_x_1:
[----:B------:R-:W-:Y:S05]  /*04b0*/  @!P0 BRA `(.L_x_0) ;  /* 0x0000000000fc8947 */ /* 0x000fea0003800000 */
[----:B------:R-:W-:Y:S02]  /*04c0*/  ISETP.GE.U32.AND P1, PT, R27, 0x4, PT ;  /* 0x000000041b00780c */ /* 0x000fe40003f26070 */
[----:B------:R-:W-:-:S04]  /*04d0*/  LOP3.LUT R14, R19, 0x3, RZ, 0xc0, !PT ;  /* 0x00000003130e7812 */ /* 0x000fc800078ec0ff */
[----:B------:R-:W-:-:S07]  /*04e0*/  ISETP.NE.AND P0, PT, R14, RZ, PT ;  /* 0x000000ff0e00720c */ /* 0x000fce0003f05270 */
[----:B------:R-:W-:Y:S06]  /*04f0*/  @!P1 BRA `(.L_x_3) ;  /* 0x00000000006c9947 */ /* 0x000fec0003800000 */
[----:B------:R-:W0:Y:S01]  /*0500*/  LDC.64 R4, c[0x0][0x388] ;  /* 0x0000e200ff047b82 */ /* 0x000e220000000a00 */
[----:B------:R-:W1:Y:S01]  /*0510*/  LDCU.64 UR6, c[0x0][0x380] ;  /* 0x00007000ff0677ac */ /* 0x000e620008000a00 */
[----:B------:R-:W-:Y:S01]  /*0520*/  IMAD R7, R21, R17, R0 ;  /* 0x0000001115077224 */ /* 0x000fe200078e0200 */
[CC--:B------:R-:W-:Y:S02]  /*0530*/  IADD3 R3, PT, PT, R20.reuse, R21.reuse, RZ ;  /* 0x0000001514037210 */ /* 0x0c0fe40007ffe0ff */
[----:B------:R-:W-:-:S03]  /*0540*/  IADD3 R8, P1, PT, R20, R21, RZ ;  /* 0x0000001514087210 */ /* 0x000fc60007f3e0ff */
[----:B------:R-:W2:Y:S01]  /*0550*/  LDC.64 R12, c[0x0][0x380] ;  /* 0x0000e000ff0c7b82 */ /* 0x000ea20000000a00 */
[----:B0-----:R-:W-:-:S04]  /*0560*/  IMAD.WIDE R4, R7, 0x4, R4 ;  /* 0x0000000407047825 */ /* 0x001fc800078e0204 */
[----:B------:R-:W-:Y:S02]  /*0570*/  IMAD.WIDE R6, R17, 0x4, R4 ;  /* 0x0000000411067825 */ /* 0x000fe400078e0204 */
[----:B------:R-:W3:Y:S02]  /*0580*/  LDG.E R4, desc[UR4][R4.64] ;  /* 0x0000000404047981 */ /* 0x000ee4000c1e1900 */
[----:B--2---:R-:W-:Y:S01]  /*0590*/  IMAD.WIDE.U32 R12, R3, 0x4, R12 ;  /* 0x00000004030c7825 */ /* 0x004fe200078e000c */
[----:B------:R-:W-:Y:S02]  /*05a0*/  IADD3.X R3, PT, PT, RZ, RZ, RZ, P1, !PT ;  /* 0x000000ffff037210 */ /* 0x000fe40000ffe4ff */
[----:B-1----:R-:W-:-:S03]  /*05b0*/  LEA R2, P1, R8, UR6, 0x2 ;  /* 0x0000000608027c11 */ /* 0x002fc6000f8210ff */
[----:B------:R-:W3:Y:S01]  /*05c0*/  LDG.E R13, desc[UR4][R12.64] ;  /* 0x000000040c0d7981 */ /* 0x000ee2000c1e1900 */
[----:B------:R-:W-:Y:S01]  /*05d0*/  LEA.HI.X R3, R8, UR7, R3, 0x2, P1 ;  /* 0x0000000708037c11 */ /* 0x000fe200088f1403 */
[C---:B------:R-:W-:Y:S02]  /*05e0*/  IMAD.WIDE R8, R17.reuse, 0x4, R6 ;  /* 0x0000000411087825 */ /* 0x040fe400078e0206 */
[----:B------:R-:W2:Y:S04]  /*05f0*/  LDG.E R6, desc[UR4][R6.64] ;  /* 0x0000000406067981 */ /* 0x000ea8000c1e1900 */
[----:B------:R-:W2:Y:S01]  /*0600*/  LDG.E R15, desc[UR4][R2.64+0x4] ;  /* 0x00000404020f7981 */ /* 0x000ea2000c1e1900 */
[----:B------:R-:W-:-:S03]  /*0610*/  IMAD.WIDE R10, R17, 0x4, R8 ;  /* 0x00000004110a7825 */ /* 0x000fc600078e0208 */
[----:B------:R-:W4:Y:S04]  /*0620*/  LDG.E R22, desc[UR4][R8.64] ;  /* 0x0000000408167981 */ /* 0x000f28000c1e1900 */
[----:B------:R-:W4:Y:S04]  /*0630*/  LDG.E R18, desc[UR4][R2.64+0x8] ;  /* 0x0000080402127981 */ /* 0x000f28000c1e1900 */
[----:B------:R-:W5:Y:S04]  /*0640*/  LDG.E R26, desc[UR4][R2.64+0xc] ;  /* 0x00000c04021a7981 */ /* 0x000f68000c1e1900 */
[----:B------:R-:W5:Y:S01]  /*0650*/  LDG.E R10, desc[UR4][R10.64] ;  /* 0x000000040a0a7981 */ /* 0x000f62000c1e1900 */
[----:B------:R-:W-:Y:S01]  /*0660*/  IADD3 R21, PT, PT, R21, 0x4, RZ ;  /* 0x0000000415157810 */ /* 0x000fe20007ffe0ff */
[----:B---3--:R-:W-:-:S04]  /*0670*/  FFMA R24, R13, R4, R24 ;  /* 0x000000040d187223 */ /* 0x008fc80000000018 */
[----:B--2---:R-:W-:-:S04]  /*0680*/  FFMA R15, R15, R6, R24 ;  /* 0x000000060f0f7223 */ /* 0x004fc80000000018 */
[----:B----4-:R-:W-:-:S04]  /*0690*/  FFMA R15, R18, R22, R15 ;  /* 0x00000016120f7223 */ /* 0x010fc8000000000f */
[----:B-----5:R-:W-:-:S07]  /*06a0*/  FFMA R24, R26, R10, R15 ;  /* 0x0000000a1a187223 */ /* 0x020fce000000000f */
.L_x_3:
[----:B------:R-:W-:Y:S05]  /*06b0*/  @!P0 BRA `(.L_x_0) ;  /* 0x00000000007c8947 */ /* 0x000fea0003800000 */
[----:B------:R-:W-:Y:S01]  /*06c0*/  ISETP.NE.AND P1, PT, R14, 0x1, PT ;  /* 0x000000010e00780c */ /* 0x000fe20003f25270 */
[----:B------:R-:W0:Y:S01]  /*06d0*/  LDC.64 R10, c[0x0][0x380] ;  /* 0x0000e000ff0a7b82 */ /* 0x000e220000000a00 */
[----:B------:R-:W-:-:S04]  /*06e0*/  LOP3.LUT R19, R19, 0x1, RZ, 0xc0, !PT ;  /* 0x0000000113137812 */ /* 0x000fc800078ec0ff */
[----:B------:R-:W-:-:S03]  /*06f0*/  ISETP.NE.U32.AND P0, PT, R19, 0x1, PT ;  /* 0x000000011300780c */ /* 0x000fc60003f05070 */
[----:B------:R-:W1:Y:S04]  /*0700*/  LDC.64 R8, c[0x0][0x388] ;  /* 0x0000e200ff087b82 */ /* 0x000e680000000a00 */
[CC--:B------:R-:W-:Y:S02]  /*0710*/  @P1 IADD3 R13, PT, PT, R20.reuse, R21.reuse, RZ ;  /* 0x00000015140d1210 */ /* 0x0c0fe40007ffe0ff */
[----:B------:R-:W-:Y:S02]  /*0720*/  @P1 IADD3 R12, P2, PT, R20, R21, RZ ;  /* 0x00000015140c1210 */ /* 0x000fe40007f5e0ff */
[----:B------:R-:W2:Y:S02]  /*0730*/  @P1 LDC.64 R2, c[0x0][0x380] ;  /* 0x0000e000ff021b82 */ /* 0x000ea40000000a00 */
[----:B------:R-:W-:-:S06]  /*0740*/  @P1 IADD3.X R14, PT, PT, RZ, RZ, RZ, P2, !PT ;  /* 0x000000ffff0e1210 */ /* 0x000fcc00017fe4ff */
[----:B------:R-:W3:Y:S01]  /*0750*/  LDC.64 R4, c[0x0][0x380] ;  /* 0x0000e000ff047b82 */ /* 0x000ee20000000a00 */
[----:B0-----:R-:W-:-:S04]  /*0760*/  @P1 IMAD.WIDE.U32 R10, R13, 0x4, R10 ;  /* 0x000000040d0a1825 */ /* 0x001fc800078e000a */
[C---:B------:R-:W-:Y:S01]  /*0770*/  @P1 IMAD R13, R21.reuse, R17, R0 ;  /* 0x00000011150d1224 */ /* 0x040fe200078e0200 */
[----:B------:R-:W-:Y:S01]  /*0780*/  @P1 IADD3 R21, PT, PT, R21, 0x2, RZ ;  /* 0x0000000215151810 */ /* 0x000fe20007ffe0ff */
[----:B------:R-:W4:Y:S01]  /*0790*/  @P1 LDG.E R11, desc[UR4][R10.64] ;  /* 0x000000040a0b1981 */ /* 0x000f22000c1e1900 */
[----:B------:R-:W0:Y:S01]  /*07a0*/  LDC.64 R6, c[0x0][0x388] ;  /* 0x0000e200ff067b82 */ /* 0x000e220000000a00 */
[----:B-1----:R-:W-:Y:S01]  /*07b0*/  @P1 IMAD.WIDE R8, R13, 0x4, R8 ;  /* 0x000000040d081825 */ /* 0x002fe200078e0208 */
[----:B------:R-:W-:Y:S02]  /*07c0*/  @!P0 IADD3 R15, PT, PT, R20, R21, RZ ;  /* 0x00000015140f8210 */ /* 0x000fe40007ffe0ff */
[----:B--2---:R-:W-:Y:S01]  /*07d0*/  @P1 LEA R2, P2, R12, R2, 0x2 ;  /* 0x000000020c021211 */ /* 0x004fe200078410ff */
[----:B------:R-:W-:-:S03]  /*07e0*/  @!P0 IMAD R21, R21, R17, R0 ;  /* 0x0000001115158224 */ /* 0x000fc600078e0200 */
[----:B------:R-:W-:Y:S01]  /*07f0*/  @P1 LEA.HI.X R3, R12, R3, R14, 0x2, P2 ;  /* 0x000000030c031211 */ /* 0x000fe200010f140e */
[----:B------:R-:W-:Y:S01]  /*0800*/  @P1 IMAD.WIDE R12, R17, 0x4, R8 ;  /* 0x00000004110c1825 */ /* 0x000fe200078e0208 */
[----:B------:R-:W4:Y:S03]  /*0810*/  @P1 LDG.E R14, desc[UR4][R8.64] ;  /* 0x00000004080e1981 */ /* 0x000f26000c1e1900 */
[----:B---3--:R-:W-:Y:S01]  /*0820*/  @!P0 IMAD.WIDE.U32 R4, R15, 0x4, R4 ;  /* 0x000000040f048825 */ /* 0x008fe200078e0004 */
[----:B------:R-:W2:Y:S04]  /*0830*/  @P1 LDG.E R2, desc[UR4][R2.64+0x4] ;  /* 0x0000040402021981 */ /* 0x000ea8000c1e1900 */
[----:B------:R-:W2:Y:S01]  /*0840*/  @P1 LDG.E R12, desc[UR4][R12.64] ;  /* 0x000000040c0c1981 */ /* 0x000ea2000c1e1900 */
[----:B0-----:R-:W-:-:S03]  /*0850*/  @!P0 IMAD.WIDE R6, R21, 0x4, R6 ;  /* 0x0000000415068825 */ /* 0x001fc600078e0206 */
[----:B------:R-:W3:Y:S04]  /*0860*/  @!P0 LDG.E R5, desc[UR4][R4.64] ;  /* 0x0000000404058981 */ /* 0x000ee8000c1e1900 */
[----:B------:R-:W3:Y:S01]  /*0870*/  @!P0 LDG.E R6, desc[UR4][R6.64] ;  /* 0x0000000406068981 */ /* 0x000ee2000c1e1900 */
[----:B----4-:R-:W-:-:S04]  /*0880*/  @P1 FFMA R11, R11, R14, R24 ;  /* 0x0000000e0b0b1223 */ /* 0x010fc80000000018 */
[----:B--2---:R-:W-:-:S04]  /*0890*/  @P1 FFMA R24, R2, R12, R11 ;  /* 0x0000000c02181223 */ /* 0x004fc8000000000b */
[----:B---3--:R-:W-:-:S07]  /*08a0*/  @!P0 FFMA R24, R5, R6, R24 ;  /* 0x0000000605188223 */ /* 0x008fce0000000018 */
.L_x_0:
[----:B------:R-:W0:Y:S01]  /*08b0*/  LDC.64 R2, c[0x0][0x390] ;  /* 0x0000e400ff027b82 */ /* 0x000e220000000a00 */
[----:B------:R-:W-:-:S04]  /*08c0*/  IMAD R17, R16, R17, R0 ;  /* 0x0000001110117224 */ /* 0x000fc800078e0200 */
[----:B0-----:R-:W-:-:S05]  /*08d0*/  IMAD.WIDE R2, R17, 0x4, R2 ;  /* 0x0000000411027825 */ /* 0x001fca00078e0202 */
[----:B------:R-:W-:Y:S01]  /*08e0*/  STG.E desc[UR4][R2.64], R24 ;  /* 0x0000001802007986 */ /* 0x000fe2000c101904 */
[----:B------:R-:W-:Y:S05]  /*08f0*/  EXIT ;  /* 0x000000000000794d */ /* 0x000fea0003800000 */
.L_x_4:
[----:B------:R-:W-:-:S00]  /*0900*/  BRA `(.L_x_4) ;  /* 0xfffffffc00fc7947 */ /* 0x000fc0000383ffff */
[----:B------:R-:W-:-:S00]  /*0910*/  NOP ;  /* 0x0000000000007918 */ /* 0x000fc00000000000 */
        /* <DEDUP_REMOVED lines=14> */
.L_x_117:


//--------------------- .text._Z18applySoftmaxKernelPfS_ii --------------------------
	.section	.text._Z18applySoftmaxKernelPfS_ii,"ax",@progbits
	.align	128
        .global         _Z18applySoftmaxKernelPfS_ii
        .type           _Z18applySoftmaxKernelPfS_ii,@function
        .size           _Z18applySoftmaxKernelPfS_ii,(.L_x_114 - _Z18applySoftmaxKernelPfS_ii)
        .other          _Z18applySoftmaxKernelPfS_ii,@"STO_CUDA_ENTRY STV_DEFAULT"
_Z18applySoftmaxKernelPfS_ii:
.text._Z18applySoftmaxKernelPfS_ii:
[----:B------:R-:W-:Y:S01]  /*0000*/  LDC R1, c[0x0][0x37c] ;  /* 0x0000df00ff017b82 */ /* 0x000fe20000000800 */
[----:B------:R-:W0:Y:S07]  /*0010*/  S2R R3, SR_TID.X ;  /* 0x0000000000037919 */ /* 0x000e2e0000002100 */
[----:B------:R-:W0:Y:S01]  /*0020*/  S2UR UR4, SR_CTAID.X ;  /* 0x00000000000479c3 */ /* 0x000e220000002500 */
[----:B------:R-:W1:Y:S07]  /*0030*/  LDCU UR5, c[0x0][0x390] ;  /* 0x00007200ff0577ac */ /* 0x000e6e0008000800 */
[----:B------:R-:W0:Y:S02]  /*0040*/  LDC R2, c[0x0][0x360] ;  /* 0x0000d800ff027b82 */ /* 0x000e240000000800 */
[----:B0-----:R-:W-:-:S05]  /*0050*/  IMAD R2, R2, UR4, R3 ;  /* 0x0000000402027c24 */ /* 0x001fca000f8e0203 */
[----:B-1----:R-:W-:-:S13]  /*0060*/  ISETP.GE.AND P0, PT, R2, UR5, PT ;  /* 0x0000000502007c0c */ /* 0x002fda000bf06270 */
[----:B------:R-:W-:Y:S05]  /*0070*/  @P0 EXIT ;  /* 0x000000000000094d */ /* 0x000fea0003800000 */
[----:B------:R-:W0:Y:S01]  /*0080*/  LDCU UR5, c[0x0][0x394] ;  /* 0x00007280ff0577ac */ /* 0x000e220008000800 */
[----:B------:R-:W-:Y:S01]  /*0090*/  HFMA2 R0, -RZ, RZ, -10824, -13904 ;  /* 0xf149f2caff007431 */ /* 0x000fe200000001ff */
[----:B------:R-:W1:Y:S01]  /*00a0*/  LDCU.64 UR12, c[0x0][0x358] ;  /* 0x00006b00ff0c77ac */ /* 0x000e620008000a00 */
[----:B0-----:R-:W-:-:S09]  /*00b0*/  UISETP.GE.AND UP0, UPT, UR5, 0x1, UPT ;  /* 0x000000010500788c */ /* 0x001fd2000bf06270 */
[----:B-1----:R-:W-:Y:S05]  /*00c0*/  BRA.U !UP0, `(.L_x_5) ;  /* 0x0000000508747547 */ /* 0x002fea000b800000 */
[----:B------:R-:W-:Y:S02]  /*00d0*/  UISETP.GE.U32.AND UP1, UPT, UR5, 0x10, UPT ;  /* 0x000000100500788c */ /* 0x000fe4000bf26070 */
[----:B------:R-:W-:Y:S01]  /*00e0*/  IMAD R3, R2, UR5, RZ ;  /* 0x0000000502037c24 */ /* 0x000fe2000f8e02ff */
[----:B------:R-:W-:Y:S01]  /*00f0*/  ULOP3.LUT UR8, UR5, 0xf, URZ, 0xc0, !UPT ;  /* 0x0000000f05087892 */ /* 0x000fe2000f8ec0ff */
[----:B------:R-:W-:Y:S01]  /*0100*/  MOV R0, 0xf149f2ca ;  /* 0xf149f2ca00007802 */ /* 0x000fe20000000f00 */
[----:B------:R-:W-:Y:S02]  /*0110*/  UMOV UR4, URZ ;  /* 0x000000ff00047c82 */ /* 0x000fe40008000000 */
[----:B------:R-:W-:Y:S02]  /*0120*/  UISETP.NE.AND UP0, UPT, UR8, URZ, UPT ;  /* 0x000000ff0800728c */ /* 0x000fe4000bf05270 */
[----:B------:R-:W-:Y:S09]  /*0130*/  BRA.U !UP1, `(.L_x_6) ;  /* 0x0000000109987547 */ /* 0x000ff2000b800000 */
[----:B------:R-:W0:Y:S01]  /*0140*/  LDCU.64 UR6, c[0x0][0x380] ;  /* 0x00007000ff0677ac */ /* 0x000e220008000a00 */
[----:B------:R-:W-:Y:S02]  /*0150*/  MOV R0, 0xf149f2ca ;  /* 0xf149f2ca00007802 */ /* 0x000fe40000000f00 */
[----:B------:R-:W-:Y:S01]  /*0160*/  MOV R6, R3 ;  /* 0x0000000300067202 */ /* 0x000fe20000000f00 */
[----:B------:R-:W-:-:S04]  /*0170*/  ULOP3.LUT UR4, UR5, 0x7ffffff0, URZ, 0xc0, !UPT ;  /* 0x7ffffff005047892 */ /* 0x000fc8000f8ec0ff */
[----:B------:R-:W-:Y:S02]  /*0180*/  UIADD3 UR9, UPT, UPT, -UR4, URZ, URZ ;  /* 0x000000ff04097290 */ /* 0x000fe4000fffe1ff */
[----:B0-----:R-:W-:-:S04]  /*0190*/  UIADD3 UR5, UP1, UPT, UR6, 0x20, URZ ;  /* 0x0000002006057890 */ /* 0x001fc8000ff3e0ff */
[----:B------:R-:W-:-:S12]  /*01a0*/  UIADD3.X UR6, UPT, UPT, URZ, UR7, URZ, UP1, !UPT ;  /* 0x00000007ff067290 */ /* 0x000fd80008ffe4ff */
.L_x_7:
[----:B------:R-:W-:Y:S02]  /*01b0*/  MOV R4, UR5 ;  /* 0x0000000500047c02 */ /* 0x000fe40008000f00 */
[----:B------:R-:W-:-:S03]  /*01c0*/  MOV R5, UR6 ;  /* 0x0000000600057c02 */ /* 0x000fc60008000f00 */
[----:B------:R-:W-:-:S05]  /*01d0*/  IMAD.WIDE R4, R6, 0x4, R4 ;  /* 0x0000000406047825 */ /* 0x000fca00078e0204 */
[----:B------:R-:W2:Y:S04]  /*01e0*/  LDG.E R7, desc[UR12][R4.64+-0x20] ;  /* 0xffffe00c04077981 */ /* 0x000ea8000c1e1900 */
[----:B------:R-:W2:Y:S04]  /*01f0*/  LDG.E R8, desc[UR12][R4.64+-0x1c] ;  /* 0xffffe40c04087981 */ /* 0x000ea8000c1e1900 */
[----:B------:R-:W3:Y:S04]  /*0200*/  LDG.E R10, desc[UR12][R4.64+-0x18] ;  /* 0xffffe80c040a7981 */ /* 0x000ee8000c1e1900 */
[----:B------:R-:W3:Y:S04]  /*0210*/  LDG.E R9, desc[UR12][R4.64+-0x14] ;  /* 0xffffec0c04097981 */ /* 0x000ee8000c1e1900 */
[----:B------:R-:W4:Y:S04]  /*0220*/  LDG.E R12, desc[UR12][R4.64+-0x10] ;  /* 0xfffff00c040c7981 */ /* 0x000f28000c1e1900 */
[----:B------:R-:W4:Y:S04]  /*0230*/  LDG.E R11, desc[UR12][R4.64+-0xc] ;  /* 0xfffff40c040b7981 */ /* 0x000f28000c1e1900 */
[----:B------:R-:W5:Y:S04]  /*0240*/  LDG.E R14, desc[UR12][R4.64+-0x8] ;  /* 0xfffff80c040e7981 */ /* 0x000f68000c1e1900 */
        /* <DEDUP_REMOVED lines=8> */
[----:B------:R-:W5:Y:S01]  /*02d0*/  LDG.E R21, desc[UR12][R4.64+0x1c] ;  /* 0x00001c0c04157981 */ /* 0x000f62000c1e1900 */
[----:B------:R-:W-:Y:S01]  /*02e0*/  UIADD3 UR9, UPT, UPT, UR9, 0x10, URZ ;  /* 0x0000001009097890 */ /* 0x000fe2000fffe0ff */
[----:B------:R-:W-:-:S03]  /*02f0*/  IADD3 R6, PT, PT, R6, 0x10, RZ ;  /* 0x0000001006067810 */ /* 0x000fc60007ffe0ff */
[----:B------:R-:W-:Y:S01]  /*0300*/  UISETP.NE.AND UP1, UPT, UR9, URZ, UPT ;  /* 0x000000ff0900728c */ /* 0x000fe2000bf25270 */
[----:B--2---:R-:W-:-:S04]  /*0310*/  FMNMX3 R7, R0, R7, R8, !PT ;  /* 0x0000000700077276 */ /* 0x004fc80007800008 */
[----:B---3--:R-:W-:-:S04]  /*0320*/  FMNMX3 R7, R7, R10, R9, !PT ;  /* 0x0000000a07077276 */ /* 0x008fc80007800009 */
[----:B----4-:R-:W-:-:S04]  /*0330*/  FMNMX3 R7, R7, R12, R11, !PT ;  /* 0x0000000c07077276 */ /* 0x010fc8000780000b */
[----:B-----5:R-:W-:-:S04]  /*0340*/  FMNMX3 R7, R7, R14, R13, !PT ;  /* 0x0000000e07077276 */ /* 0x020fc8000780000d */
[----:B------:R-:W-:-:S04]  /*0350*/  FMNMX3 R7, R7, R16, R15, !PT ;  /* 0x0000001007077276 */ /* 0x000fc8000780000f */
[----:B------:R-:W-:-:S04]  /*0360*/  FMNMX3 R7, R7, R18, R17, !PT ;  /* 0x0000001207077276 */ /* 0x000fc80007800011 */
[----:B------:R-:W-:-:S04]  /*0370*/  FMNMX3 R7, R7, R20, R19, !PT ;  /* 0x0000001407077276 */ /* 0x000fc80007800013 */
[----:B------:R-:W-:Y:S01]  /*0380*/  FMNMX3 R0, R7, R22, R21, !PT ;  /* 0x0000001607007276 */ /* 0x000fe20007800015 */
[----:B------:R-:W-:Y:S06]  /*0390*/  BRA.U UP1, `(.L_x_7) ;  /* 0xfffffffd01847547 */ /* 0x000fec000b83ffff */
.L_x_6:
[----:B------:R-:W-:Y:S05]  /*03a0*/  BRA.U !UP0, `(.L_x_5) ;  /* 0x0000000108bc7547 */ /* 0x000fea000b800000 */
[----:B------:R-:W0:Y:S01]  /*03b0*/  LDCU UR5, c[0x0][0x394] ;  /* 0x00007280ff0577ac */ /* 0x000e220008000800 */
[----:B------:R-:W-:Y:S02]  /*03c0*/  UISETP.GE.U32.AND UP0, UPT, UR8, 0x8, UPT ;  /* 0x000000080800788c */ /* 0x000fe4000bf06070 */
[----:B0-----:R-:W-:-:S04]  /*03d0*/  ULOP3.LUT UR6, UR5, 0x7, URZ, 0xc0, !UPT ;  /* 0x0000000705067892 */ /* 0x001fc8000f8ec0ff */
[----:B------:R-:W-:-:S03]  /*03e0*/  UISETP.NE.AND UP1, UPT, UR6, URZ, UPT ;  /* 0x000000ff0600728c */ /* 0x000fc6000bf25270 */
[----:B------:R-:W-:Y:S08]  /*03f0*/  BRA.U !UP0, `(.L_x_8) ;  /* 0x0000000108407547 */ /* 0x000ff0000b800000 */
[----:B------:R-:W0:Y:S01]  /*0400*/  LDC.64 R4, c[0x0][0x380] ;  /* 0x0000e000ff047b82 */ /* 0x000e220000000a00 */
[----:B------:R-:W-:-:S05]  /*0410*/  IADD3 R7, PT, PT, R3, UR4, RZ ;  /* 0x0000000403077c10 */ /* 0x000fca000fffe0ff */
[----:B0-----:R-:W-:-:S05]  /*0420*/  IMAD.WIDE R4, R7, 0x4, R4 ;  /* 0x0000000407047825 */ /* 0x001fca00078e0204 */
[----:B------:R-:W2:Y:S04]  /*0430*/  LDG.E R7, desc[UR12][R4.64] ;  /* 0x0000000c04077981 */ /* 0x000ea8000c1e1900 */
[----:B------:R-:W2:Y:S04]  /*0440*/  LDG.E R6, desc[UR12][R4.64+0x4] ;  /* 0x0000040c04067981 */ /* 0x000ea8000c1e1900 */
[----:B------:R-:W3:Y:S04]  /*0450*/  LDG.E R9, desc[UR12][R4.64+0x8] ;  /* 0x0000080c04097981 */ /* 0x000ee8000c1e1900 */
[----:B------:R-:W3:Y:S04]  /*0460*/  LDG.E R8, desc[UR12][R4.64+0xc] ;  /* 0x00000c0c04087981 */ /* 0x000ee8000c1e1900 */
[----:B------:R-:W4:Y:S04]  /*0470*/  LDG.E R11, desc[UR12][R4.64+0x10] ;  /* 0x0000100c040b7981 */ /* 0x000f28000c1e1900 */
[----:B------:R-:W4:Y:S04]  /*0480*/  LDG.E R10, desc[UR12][R4.64+0x14] ;  /* 0x0000140c040a7981 */ /* 0x000f28000c1e1900 */
[----:B------:R-:W5:Y:S04]  /*0490*/  LDG.E R13, desc[UR12][R4.64+0x18] ;  /* 0x0000180c040d7981 */ /* 0x000f68000c1e1900 */
[----:B------:R-:W5:Y:S01]  /*04a0*/  LDG.E R12, desc[UR12][R4.64+0x1c] ;  /* 0x00001c0c040c7981 */ /* 0x000f62000c1e1900 */
[----:B------:R-:W-:Y:S01]  /*04b0*/  UIADD3 UR4, UPT, UPT, UR4, 0x8, URZ ;  /* 0x0000000804047890 */ /* 0x000fe2000fffe0ff */
[----:B--2---:R-:W-:-:S04]  /*04c0*/  FMNMX3 R6, R0, R7, R6, !PT ;  /* 0x0000000700067276 */ /* 0x004fc80007800006 */
[----:B---3--:R-:W-:-:S04]  /*04d0*/  FMNMX3 R6, R6, R9, R8, !PT ;  /* 0x0000000906067276 */ /* 0x008fc80007800008 */
[----:B----4-:R-:W-:-:S04]  /*04e0*/  FMNMX3 R6, R6, R11, R10, !PT ;  /* 0x0000000b06067276 */ /* 0x010fc8000780000a */
[----:B-----5:R-:W-:-:S07]  /*04f0*/  FMNMX3 R0, R6, R13, R12, !PT ;  /* 0x0000000d06007276 */ /* 0x020fce000780000c */
.L_x_8:
[----:B------:R-:W-:Y:S05]  /*0500*/  BRA.U !UP1, `(.L_x_5) ;  /* 0x0000000109647547 */ /* 0x000fea000b800000 */
[----:B------:R-:W-:Y:S02]  /*0510*/  UISETP.GE.U32.AND UP0, UPT, UR6, 0x4, UPT ;  /* 0x000000040600788c */ /* 0x000fe4000bf06070 */
[----:B------:R-:W-:-:S04]  /*0520*/  ULOP3.LUT UR5, UR5, 0x3, URZ, 0xc0, !UPT ;  /* 0x0000000305057892 */ /* 0x000fc8000f8ec0ff */
        /* <DEDUP_REMOVED lines=8> */
[----:B------:R-:W3:Y:S01]  /*05b0*/  LDG.E R8, desc[UR12][R4.64+0xc] ;  /* 0x00000c0c04087981 */ /* 0x000ee2000c1e1900 */
[----:B------:R-:W-:Y:S01]  /*05c0*/  UIADD3 UR4, UPT, UPT, UR4, 0x4, URZ ;  /* 0x0000000404047890 */ /* 0x000fe2000fffe0ff */
[----:B--2---:R-:W-:-:S04]  /*05d0*/  FMNMX3 R0, R0, R7, R6, !PT ;  /* 0x0000000700007276 */ /* 0x004fc80007800006 */
[----:B---3--:R-:W-:-:S07]  /*05e0*/  FMNMX3 R0, R0, R9, R8, !PT ;  /* 0x0000000900007276 */ /* 0x008fce0007800008 */
.L_x_9:
[----:B------:R-:W-:Y:S05]  /*05f0*/  BRA.U !UP1, `(.L_x_5) ;  /* 0x0000000109287547 */ /* 0x000fea000b800000 */
[----:B------:R-:W0:Y:S01]  /*0600*/  LDC.64 R6, c[0x0][0x380] ;  /* 0x0000e000ff067b82 */ /* 0x000e220000000a00 */
[----:B------:R-:W-:Y:S01]  /*0610*/  IADD3 R3, PT, PT, R3, UR4, RZ ;  /* 0x0000000403037c10 */ /* 0x000fe2000fffe0ff */
[----:B------:R-:W-:-:S12]  /*0620*/  UIADD3 UR5, UPT, UPT, -UR5, URZ, URZ ;  /* 0x000000ff05057290 */ /* 0x000fd8000fffe1ff */
.L_x_10:
[----:B0-----:R-:W-:-:S06]  /*0630*/  IMAD.WIDE R4, R3, 0x4, R6 ;  /* 0x0000000403047825 */ /* 0x001fcc00078e0206 */
[----:B------:R-:W2:Y:S01]  /*0640*/  LDG.E R5, desc[UR12][R4.64] ;  /* 0x0000000c04057981 */ /* 0x000ea2000c1e1900 */
[----:B------:R-:W-:Y:S01]  /*0650*/  UIADD3 UR5, UPT, UPT, UR5, 0x1, URZ ;  /* 0x0000000105057890 */ /* 0x000fe2000fffe0ff */
[----:B------:R-:W-:-:S03]  /*0660*/  IADD3 R3, PT, PT, R3, 0x1, RZ ;  /* 0x0000000103037810 */ /* 0x000fc60007ffe0ff */
[----:B------:R-:W-:Y:S01]  /*0670*/  UISETP.NE.AND UP0, UPT, UR5, URZ, UPT ;  /* 0x000000ff0500728c */ /* 0x000fe2000bf05270 */
[----:B--2---:R-:W-:-:S08]  /*0680*/  FMNMX R0, R5, R0, !PT ;  /* 0x0000000005007209 */ /* 0x004fd00007800000 */
[----:B------:R-:W-:Y:S05]  /*0690*/  BRA.U UP0, `(.L_x_10) ;  /* 0xfffffffd00e47547 */ /* 0x000fea000b83ffff */
.L_x_5:
[----:B------:R-:W0:Y:S01]  /*06a0*/  LDCU UR5, c[0x0][0x394] ;  /* 0x00007280ff0577ac */ /* 0x000e220008000800 */
[----:B------:R-:W-:Y:S01]  /*06b0*/  MOV R3, RZ ;  /* 0x000000ff00037202 */ /* 0x000fe20000000f00 */
[----:B0-----:R-:W-:-:S09]  /*06c0*/  UISETP.GE.AND UP0, UPT, UR5, 0x1, UPT ;  /* 0x000000010500788c */ /* 0x001fd2000bf06270 */
[----:B------:R-:W-:Y:S05]  /*06d0*/  BRA.U !UP0, `(.L_x_11) ;  /* 0x0000000d08cc7547 */ /* 0x000fea000b800000 */
[----:B------:R-:W-:Y:S01]  /*06e0*/  UISETP.GE.U32.AND UP1, UPT, UR5, 0x8, UPT ;  /* 0x000000080500788c */ /* 0x000fe2000bf26070 */
[----:B------:R-:W-:Y:S01]  /*06f0*/  HFMA2 R3, -RZ, RZ, 0, 0 ;  /* 0x00000000ff037431 */ /* 0x000fe200000001ff */
[----:B------:R-:W-:Y:S02]  /*0700*/  ULOP3.LUT UR14, UR5, 0x7, URZ, 0xc0, !UPT ;  /* 0x00000007050e7892 */ /* 0x000fe4000f8ec0ff */
[----:B------:R-:W-:Y:S01]  /*0710*/  IMAD R8, R2, UR5, RZ ;  /* 0x0000000502087c24 */ /* 0x000fe2000f8e02ff */
[----:B------:R-:W-:Y:S01]  /*0720*/  UMOV UR4, URZ ;  /* 0x000000ff00047c82 */ /* 0x000fe20008000000 */
[----:B------:R-:W-:-:S03]  /*0730*/  UISETP.NE.AND UP0, UPT, UR14, URZ, UPT ;  /* 0x000000ff0e00728c */ /* 0x000fc6000bf05270 */
[----:B------:R-:W-:Y:S08]  /*0740*/  BRA.U !UP1, `(.L_x_12) ;  /* 0x0000000509d47547 */ /* 0x000ff0000b800000 */
[----:B------:R-:W0:Y:S01]  /*0750*/  LDCU.128 UR8, c[0x0][0x380] ;  /* 0x00007000ff0877ac */ /* 0x000e220008000c00 */
[----:B------:R-:W-:Y:S02]  /*0760*/  MOV R3, RZ ;  /* 0x000000ff00037202 */ /* 0x000fe40000000f00 */
[----:B------:R-:W-:Y:S01]  /*0770*/  MOV R9, R8 ;  /* 0x0000000800097202 */ /* 0x000fe20000000f00 */
[----:B------:R-:W-:Y:S02]  /*0780*/  ULOP3.LUT UR4, UR5, 0x7ffffff8, URZ, 0xc0, !UPT ;  /* 0x7ffffff805047892 */ /* 0x000fe4000f8ec0ff */
[----:B0-----:R-:W-:Y:S02]  /*0790*/  UIADD3 UR7, UP1, UPT, UR8, 0x10, URZ ;  /* 0x0000001008077890 */ /* 0x001fe4000ff3e0ff */
[----:B------:R-:W-:Y:S02]  /*07a0*/  UIADD3 UR5, UP2, UPT, UR10, 0x10, URZ ;  /* 0x000000100a057890 */ /* 0x000fe4000ff5e0ff */
[----:B------:R-:W-:-:S02]  /*07b0*/  UIADD3 UR10, UPT, UPT, -UR4, URZ, URZ ;  /* 0x000000ff040a7290 */ /* 0x000fc4000fffe1ff */
[----:B------:R-:W-:Y:S02]  /*07c0*/  UIADD3.X UR8, UPT, UPT, URZ, UR9, URZ, UP1, !UPT ;  /* 0x00000009ff087290 */ /* 0x000fe40008ffe4ff */
[----:B------:R-:W-:-:S12]  /*07d0*/  UIADD3.X UR6, UPT, UPT, URZ, UR11, URZ, UP2, !UPT ;  /* 0x0000000bff067290 */ /* 0x000fd800097fe4ff */
.L_x_13:
[----:B------:R-:W-:Y:S02]  /*07e0*/  MOV R4, UR7 ;  /* 0x0000000700047c02 */ /* 0x000fe40008000f00 */
[----:B------:R-:W-:-:S03]  /*07f0*/  MOV R5, UR8 ;  /* 0x0000000800057c02 */ /* 0x000fc60008000f00 */
[----:B------:R-:W-:-:S05]  /*0800*/  IMAD.WIDE R4, R9, 0x4, R4 ;  /* 0x0000000409047825 */ /* 0x000fca00078e0204 */
[----:B-1----:R-:W2:Y:S01]  /*0810*/  LDG.E R7, desc[UR12][R4.64+-0x10] ;  /* 0xfffff00c04077981 */ /* 0x002ea2000c1e1900 */
[----:B------:R-:W-:Y:S01]  /*0820*/  HFMA2 R11, -RZ, RZ, 3.7421875, 0 ;  /* 0x437c0000ff0b7431 */ /* 0x000fe200000001ff */
[----:B------:R-:W-:Y:S01]  /*0830*/  MOV R10, 0x3bbb989d ;  /* 0x3bbb989d000a7802 */ /* 0x000fe20000000f00 */
[----:B--2---:R-:W-:-:S04]  /*0840*/  FADD R7, R7, -R0 ;  /* 0x8000000007077221 */ /* 0x004fc80000000000 */
[----:B------:R-:W-:-:S04]  /*0850*/  FFMA.SAT R6, R7, R10, 0.5 ;  /* 0x3f00000007067423 */ /* 0x000fc8000000200a */
[----:B------:R-:W-:-:S04]  /*0860*/  FFMA.RM R12, R6, R11, 12582913 ;  /* 0x4b400001060c7423 */ /* 0x000fc8000000400b */
[C---:B------:R-:W-:Y:S01]  /*0870*/  FADD R6, R12.reuse, -12583039 ;  /* 0xcb40007f0c067421 */ /* 0x040fe20000000000 */
[----:B------:R-:W-:-:S03]  /*0880*/  SHF.L.U32 R12, R12, 0x17, RZ ;  /* 0x000000170c0c7819 */ /* 0x000fc600000006ff */
[----:B------:R-:W-:-:S04]  /*0890*/  FFMA R6, R7, 1.4426950216293334961, -R6 ;  /* 0x3fb8aa3b07067823 */ /* 0x000fc80000000806 */
[----:B------:R-:W-:Y:S01]  /*08a0*/  FFMA R13, R7, 1.925963033500011079e-08, R6 ;  /* 0x32a57060070d7823 */ /* 0x000fe20000000006 */
[----:B------:R-:W-:Y:S02]  /*08b0*/  MOV R6, UR5 ;  /* 0x0000000500067c02 */ /* 0x000fe40008000f00 */
[----:B------:R-:W-:-:S03]  /*08c0*/  MOV R7, UR6 ;  /* 0x0000000600077c02 */ /* 0x000fc60008000f00 */
[----:B------:R-:W0:Y:S01]  /*08d0*/  MUFU.EX2 R13, R13 ;  /* 0x0000000d000d7308 */ /* 0x000e220000000800 */
[----:B------:R-:W-:-:S04]  /*08e0*/  IMAD.WIDE R6, R9, 0x4, R6 ;  /* 0x0000000409067825 */ /* 0x000fc800078e0206 */
[----:B0-----:R-:W-:-:S05]  /*08f0*/  FMUL R12, R12, R13 ;  /* 0x0000000d0c0c7220 */ /* 0x001fca0000400000 */
[----:B------:R0:W-:Y:S04]  /*0900*/  STG.E desc[UR12][R6.64+-0x10], R12 ;  /* 0xfffff00c06007986 */ /* 0x0001e8000c10190c */
[----:B------:R-:W2:Y:S02]  /*0910*/  LDG.E R15, desc[UR12][R4.64+-0xc] ;  /* 0xfffff40c040f7981 */ /* 0x000ea4000c1e1900 */
[----:B--2---:R-:W-:-:S04]  /*0920*/  FADD R15, R15, -R0 ;  /* 0x800000000f0f7221 */ /* 0x004fc80000000000 */
[----:B------:R-:W-:-:S04]  /*0930*/  FFMA.SAT R14, R15, R10, 0.5 ;  /* 0x3f0000000f0e7423 */ /* 0x000fc8000000200a */
[----:B------:R-:W-:-:S04]  /*0940*/  FFMA.RM R14, R14, R11, 12582913 ;  /* 0x4b4000010e0e7423 */ /* 0x000fc8000000400b */
[C---:B------:R-:W-:Y:S01]  /*0950*/  FADD R16, R14.reuse, -12583039 ;  /* 0xcb40007f0e107421 */ /* 0x040fe20000000000 */
[----:B------:R-:W-:-:S03]  /*0960*/  SHF.L.U32 R13, R14, 0x17, RZ ;  /* 0x000000170e0d7819 */ /* 0x000fc600000006ff */
[----:B------:R-:W-:-:S04]  /*0970*/  FFMA R16, R15, 1.4426950216293334961, -R16 ;  /* 0x3fb8aa3b0f107823 */ /* 0x000fc80000000810 */
[----:B------:R-:W-:-:S06]  /*0980*/  FFMA R16, R15, 1.925963033500011079e-08, R16 ;  /* 0x32a570600f107823 */ /* 0x000fcc0000000010 */
[----:B------:R-:W1:Y:S02]  /*0990*/  MUFU.EX2 R16, R16 ;  /* 0x0000001000107308 */ /* 0x000e640000000800 */
[----:B-1----:R-:W-:-:S05]  /*09a0*/  FMUL R13, R13, R16 ;  /* 0x000000100d0d7220 */ /* 0x002fca0000400000 */
[----:B------:R1:W-:Y:S04]  /*09b0*/  STG.E desc[UR12][R6.64+-0xc], R13 ;  /* 0xfffff40d06007986 */ /* 0x0003e8000c10190c */
[----:B------:R-:W2:Y:S02]  /*09c0*/  LDG.E R15, desc[UR12][R4.64+-0x8] ;  /* 0xfffff80c040f7981 */ /* 0x000ea4000c1e1900 */
[----:B--2---:R-:W-:-:S04]  /*09d0*/  FADD R15, R15, -R0 ;  /* 0x800000000f0f7221 */ /* 0x004fc80000000000 */
[----:B------:R-:W-:-:S04]  /*09e0*/  FFMA.SAT R14, R15, R10, 0.5 ;  /* 0x3f0000000f0e7423 */ /* 0x000fc8000000200a */
[----:B------:R-:W-:-:S04]  /*09f0*/  FFMA.RM R14, R14, R11, 12582913 ;  /* 0x4b4000010e0e7423 */ /* 0x000fc8000000400b */
[----:B------:R-:W-:-:S04]  /*0a00*/  FADD R18, R14, -12583039 ;  /* 0xcb40007f0e127421 */ /* 0x000fc80000000000 */
[----:B------:R-:W-:-:S04]  /*0a10*/  FFMA R18, R15, 1.4426950216293334961, -R18 ;  /* 0x3fb8aa3b0f127823 */ /* 0x000fc80000000812 */
[----:B------:R-:W-:Y:S01]  /*0a20*/  FFMA R18, R15, 1.925963033500011079e-08, R18 ;  /* 0x32a570600f127823 */ /* 0x000fe20000000012 */
[----:B------:R-:W-:-:S05]  /*0a30*/  SHF.L.U32 R15, R14, 0x17, RZ ;  /* 0x000000170e0f7819 */ /* 0x000fca00000006ff */
[----:B------:R-:W2:Y:S02]  /*0a40*/  MUFU.EX2 R18, R18 ;  /* 0x0000001200127308 */ /* 0x000ea40000000800 */
[----:B--2---:R-:W-:-:S05]  /*0a50*/  FMUL R15, R15, R18 ;  /* 0x000000120f0f7220 */ /* 0x004fca0000400000 */
        /* <DEDUP_REMOVED lines=45> */
[----:B------:R-:W2:Y:S01]  /*0d30*/  LDG.E R5, desc[UR12][R4.64+0xc] ;  /* 0x00000c0c04057981 */ /* 0x000ea2000c1e1900 */
[----:B0-----:R-:W-:Y:S01]  /*0d40*/  FADD R12, R12, R3 ;  /* 0x000000030c0c7221 */ /* 0x001fe20000000000 */
[----:B------:R-:W-:Y:S01]  /*0d50*/  UIADD3 UR10, UPT, UPT, UR10, 0x8, URZ ;  /* 0x000000080a0a7890 */ /* 0x000fe2000fffe0ff */
[----:B------:R-:W-:Y:S02]  /*0d60*/  IADD3 R9, PT, PT, R9, 0x8, RZ ;  /* 0x0000000809097810 */ /* 0x000fe40007ffe0ff */
[----:B------:R-:W-:Y:S01]  /*0d70*/  FADD R12, R12, R13 ;  /* 0x0000000d0c0c7221 */ /* 0x000fe20000000000 */
[----:B------:R-:W-:-:S03]  /*0d80*/  UISETP.NE.AND UP1, UPT, UR10, URZ, UPT ;  /* 0x000000ff0a00728c */ /* 0x000fc6000bf25270 */
[----:B------:R-:W-:-:S04]  /*0d90*/  FADD R12, R12, R15 ;  /* 0x0000000f0c0c7221 */ /* 0x000fc80000000000 */
[----:B------:R-:W-:-:S04]  /*0da0*/  FADD R12, R12, R17 ;  /* 0x000000110c0c7221 */ /* 0x000fc80000000000 */
[----:B------:R-:W-:-:S04]  /*0db0*/  FADD R12, R12, R19 ;  /* 0x000000130c0c7221 */ /* 0x000fc80000000000 */
[----:B------:R-:W-:-:S04]  /*0dc0*/  FADD R12, R12, R21 ;  /* 0x000000150c0c7221 */ /* 0x000fc80000000000 */
[----:B------:R-:W-:Y:S01]  /*0dd0*/  FADD R12, R12, R23 ;  /* 0x000000170c0c7221 */ /* 0x000fe20000000000 */
[----:B--2---:R-:W-:-:S04]  /*0de0*/  FADD R25, R5, -R0 ;  /* 0x8000000005197221 */ /* 0x004fc80000000000 */
[----:B------:R-:W-:-:S04]  /*0df0*/  FFMA.SAT R10, R25, R10, 0.5 ;  /* 0x3f000000190a7423 */ /* 0x000fc8000000200a */
[----:B------:R-:W-:-:S04]  /*0e00*/  FFMA.RM R10, R10, R11, 12582913 ;  /* 0x4b4000010a0a7423 */ /* 0x000fc8000000400b */
[C---:B------:R-:W-:Y:S01]  /*0e10*/  FADD R14, R10.reuse, -12583039 ;  /* 0xcb40007f0a0e7421 */ /* 0x040fe20000000000 */
[----:B------:R-:W-:-:S03]  /*0e20*/  SHF.L.U32 R10, R10, 0x17, RZ ;  /* 0x000000170a0a7819 */ /* 0x000fc600000006ff */
[----:B------:R-:W-:-:S04]  /*0e30*/  FFMA R14, R25, 1.4426950216293334961, -R14 ;  /* 0x3fb8aa3b190e7823 */ /* 0x000fc8000000080e */
[----:B------:R-:W-:-:S04]  /*0e40*/  FFMA R14, R25, 1.925963033500011079e-08, R14 ;  /* 0x32a57060190e7823 */ /* 0x000fc8000000000e */
[----:B------:R-:W0:Y:S02]  /*0e50*/  MUFU.EX2 R11, R14 ;  /* 0x0000000e000b7308 */ /* 0x000e240000000800 */
[----:B0-----:R-:W-:-:S04]  /*0e60*/  FMUL R11, R10, R11 ;  /* 0x0000000b0a0b7220 */ /* 0x001fc80000400000 */
[----:B------:R-:W-:Y:S01]  /*0e70*/  FADD R3, R12, R11 ;  /* 0x0000000b0c037221 */ /* 0x000fe20000000000 */
[----:B------:R1:W-:Y:S01]  /*0e80*/  STG.E desc[UR12][R6.64+0xc], R11 ;  /* 0x00000c0b06007986 */ /* 0x0003e2000c10190c */
[----:B------:R-:W-:Y:S05]  /*0e90*/  BRA.U UP1, `(.L_x_13) ;  /* 0xfffffff901507547 */ /* 0x000fea000b83ffff */
.L_x_12:
[----:B------:R-:W-:Y:S05]  /*0ea0*/  BRA.U !UP0, `(.L_x_11) ;  /* 0x0000000508d87547 */ /* 0x000fea000b800000 */
[----:B------:R-:W0:Y:S01]  /*0eb0*/  LDCU UR5, c[0x0][0x394] ;  /* 0x00007280ff0577ac */ /* 0x000e220008000800 */
[----:B------:R-:W-:Y:S02]  /*0ec0*/  UISETP.GE.U32.AND UP0, UPT, UR14, 0x4, UPT ;  /* 0x000000040e00788c */ /* 0x000fe4000bf06070 */
[----:B0-----:R-:W-:-:S04]  /*0ed0*/  ULOP3.LUT UR6, UR5, 0x3, URZ, 0xc0, !UPT ;  /* 0x0000000305067892 */ /* 0x001fc8000f8ec0ff */
[----:B------:R-:W-:-:S03]  /*0ee0*/  UISETP.NE.AND UP1, UPT, UR6, URZ, UPT ;  /* 0x000000ff0600728c */ /* 0x000fc6000bf25270 */
[----:B------:R-:W-:Y:S08]  /*0ef0*/  BRA.U !UP0, `(.L_x_14) ;  /* 0x0000000108e07547 */ /* 0x000ff0000b800000 */
[----:B------:R-:W0:Y:S01]  /*0f00*/  LDC.64 R4, c[0x0][0x380] ;  /* 0x0000e000ff047b82 */ /* 0x000e220000000a00 */
[----:B-1----:R-:W-:-:S05]  /*0f10*/  IADD3 R11, PT, PT, R8, UR4, RZ ;  /* 0x00000004080b7c10 */ /* 0x002fca000fffe0ff */
[----:B0-----:R-:W-:-:S05]  /*0f20*/  IMAD.WIDE R4, R11, 0x4, R4 ;  /* 0x000000040b047825 */ /* 0x001fca00078e0204 */
[----:B------:R-:W2:Y:S01]  /*0f30*/  LDG.E R7, desc[UR12][R4.64] ;  /* 0x0000000c04077981 */ /* 0x000ea2000c1e1900 */
[----:B------:R-:W-:Y:S01]  /*0f40*/  HFMA2 R10, -RZ, RZ, 3.7421875, 0 ;  /* 0x437c0000ff0a7431 */ /* 0x000fe200000001ff */
[----:B------:R-:W-:Y:S01]  /*0f50*/  MOV R9, 0x3bbb989d ;  /* 0x3bbb989d00097802 */ /* 0x000fe20000000f00 */
[----:B--2---:R-:W-:-:S04]  /*0f60*/  FADD R12, R7, -R0 ;  /* 0x80000000070c7221 */ /* 0x004fc80000000000 */
[----:B------:R-:W-:-:S04]  /*0f70*/  FFMA.SAT R7, R12, R9, 0.5 ;  /* 0x3f0000000c077423 */ /* 0x000fc80000002009 */
[----:B------:R-:W-:Y:S02]  /*0f80*/  FFMA.RM R13, R7, R10, 12582913 ;  /* 0x4b400001070d7423 */ /* 0x000fe4000000400a */
[----:B------:R-:W0:Y:S02]  /*0f90*/  LDC.64 R6, c[0x0][0x388] ;  /* 0x0000e200ff067b82 */ /* 0x000e240000000a00 */
[C---:B------:R-:W-:Y:S01]  /*0fa0*/  FADD R15, R13.reuse, -12583039 ;  /* 0xcb40007f0d0f7421 */ /* 0x040fe20000000000 */
[----:B------:R-:W-:-:S03]  /*0fb0*/  SHF.L.U32 R13, R13, 0x17, RZ ;  /* 0x000000170d0d7819 */ /* 0x000fc600000006ff */
[----:B------:R-:W-:-:S04]  /*0fc0*/  FFMA R15, R12, 1.4426950216293334961, -R15 ;  /* 0x3fb8aa3b0c0f7823 */ /* 0x000fc8000000080f */
[----:B------:R-:W-:-:S04]  /*0fd0*/  FFMA R15, R12, 1.925963033500011079e-08, R15 ;  /* 0x32a570600c0f7823 */ /* 0x000fc8000000000f */
[----:B------:R-:W1:Y:S01]  /*0fe0*/  MUFU.EX2 R12, R15 ;  /* 0x0000000f000c7308 */ /* 0x000e620000000800 */
[----:B0-----:R-:W-:-:S04]  /*0ff0*/  IMAD.WIDE R6, R11, 0x4, R6 ;  /* 0x000000040b067825 */ /* 0x001fc800078e0206 */
[----:B-1----:R-:W-:-:S05]  /*1000*/  FMUL R11, R13, R12 ;  /* 0x0000000c0d0b7220 */ /* 0x002fca0000400000 */
        /* <DEDUP_REMOVED lines=8> */
[----:B------:R-:W-:-:S04]  /*1090*/  FFMA R17, R12, 1.925963033500011079e-08, R17 ;  /* 0x32a570600c117823 */ /* 0x000fc80000000011 */
[----:B------:R-:W1:Y:S02]  /*10a0*/  MUFU.EX2 R12, R17 ;  /* 0x00000011000c7308 */ /* 0x000e640000000800 */
        /* <DEDUP_REMOVED lines=13> */
[----:B------:R1:W2:Y:S01]  /*1180*/  LDG.E R5, desc[UR12][R4.64+0xc] ;  /* 0x00000c0c04057981 */ /* 0x0002a2000c1e1900 */
[----:B------:R-:W-:Y:S01]  /*1190*/  UIADD3 UR4, UPT, UPT, UR4, 0x4, URZ ;  /* 0x0000000404047890 */ /* 0x000fe2000fffe0ff */
[----:B-1----:R-:W-:-:S04]  /*11a0*/  FADD R4, R3, R11 ;  /* 0x0000000b03047221 */ /* 0x002fc80000000000 */
        /* <DEDUP_REMOVED lines=10> */
[----:B-1----:R-:W-:-:S04]  /*1250*/  FMUL R9, R9, R10 ;  /* 0x0000000a09097220 */ /* 0x002fc80000400000 */
[----:B------:R-:W-:Y:S01]  /*1260*/  FADD R3, R4, R9 ;  /* 0x0000000904037221 */ /* 0x000fe20000000000 */
[----:B------:R0:W-:Y:S06]  /*1270*/  STG.E desc[UR12][R6.64+0xc], R9 ;  /* 0x00000c0906007986 */ /* 0x0001ec000c10190c */
.L_x_14:
[----:B------:R-:W-:Y:S05]  /*1280*/  BRA.U !UP1, `(.L_x_11) ;  /* 0x0000000109e07547 */ /* 0x000fea000b800000 */
[----:B------:R-:W-:Y:S02]  /*1290*/  UISETP.NE.AND UP0, UPT, UR6, 0x1, UPT ;  /* 0x000000010600788c */ /* 0x000fe4000bf05270 */
[----:B------:R-:W-:-:S04]  /*12a0*/  ULOP3.LUT UR5, UR5, 0x1, URZ, 0xc0, !UPT ;  /* 0x0000000105057892 */ /* 0x000fc8000f8ec0ff */
[----:B------:R-:W-:-:S03]  /*12b0*/  UISETP.NE.U32.AND UP1, UPT, UR5, 0x1, UPT ;  /* 0x000000010500788c */ /* 0x000fc6000bf25070 */
[----:B------:R-:W-:Y:S08]  /*12c0*/  BRA.U !UP0, `(.L_x_15) ;  /* 0x0000000108807547 */ /* 0x000ff0000b800000 */
[----:B------:R-:W2:Y:S01]  /*12d0*/  LDC.64 R4, c[0x0][0x380] ;  /* 0x0000e000ff047b82 */ /* 0x000ea20000000a00 */
[----:B01----:R-:W-:-:S05]  /*12e0*/  IADD3 R11, PT, PT, R8, UR4, RZ ;  /* 0x00000004080b7c10 */ /* 0x003fca000fffe0ff */
[----:B--2---:R-:W-:-:S05]  /*12f0*/  IMAD.WIDE R4, R11, 0x4, R4 ;  /* 0x000000040b047825 */ /* 0x004fca00078e0204 */
        /* <DEDUP_REMOVED lines=15> */
[----:B------:R-:W3:Y:S01]  /*13f0*/  LDG.E R5, desc[UR12][R4.64+0x4] ;  /* 0x0000040c04057981 */ /* 0x000ee2000c1e1900 */
[----:B------:R-:W-:Y:S01]  /*1400*/  FADD R3, R3, R9 ;  /* 0x0000000903037221 */ /* 0x000fe20000000000 */
[----:B------:R-:W-:Y:S01]  /*1410*/  UIADD3 UR4, UPT, UPT, UR4, 0x2, URZ ;  /* 0x0000000204047890 */ /* 0x000fe2000fffe0ff */
[----:B---3--:R-:W-:-:S04]  /*1420*/  FADD R10, R5, -R0 ;  /* 0x80000000050a7221 */ /* 0x008fc80000000000 */
        /* <DEDUP_REMOVED lines=9> */
[----:B------:R2:W-:Y:S06]  /*14c0*/  STG.E desc[UR12][R6.64+0x4], R10 ;  /* 0x0000040a06007986 */ /* 0x0005ec000c10190c */
.L_x_15:
[----:B------:R-:W-:Y:S05]  /*14d0*/  BRA.U UP1, `(.L_x_11) ;  /* 0x00000001014c7547 */ /* 0x000fea000b800000 */
[----:B------:R-:W3:Y:S01]  /*14e0*/  LDC.64 R4, c[0x0][0x380] ;  /* 0x0000e000ff047b82 */ /* 0x000ee20000000a00 */
[----:B0-2---:R-:W-:-:S05]  /*14f0*/  IADD3 R9, PT, PT, R8, UR4, RZ ;  /* 0x0000000408097c10 */ /* 0x005fca000fffe0ff */
[----:B---3--:R-:W-:-:S06]  /*1500*/  IMAD.WIDE R4, R9, 0x4, R4 ;  /* 0x0000000409047825 */ /* 0x008fcc00078e0204 */
[----:B------:R-:W2:Y:S01]  /*1510*/  LDG.E R5, desc[UR12][R4.64] ;  /* 0x0000000c04057981 */ /* 0x000ea2000c1e1900 */
[----:B-1----:R-:W-:Y:S01]  /*1520*/  HFMA2 R11, -RZ, RZ, 3.7421875, 0 ;  /* 0x437c0000ff0b7431 */ /* 0x002fe200000001ff */
        /* <DEDUP_REMOVED lines=8> */
[----:B------:R-:W-:-:S06]  /*15b0*/  FFMA R11, R0, 1.925963033500011079e-08, R11 ;  /* 0x32a57060000b7823 */ /* 0x000fcc000000000b */
[----:B------:R-:W1:Y:S01]  /*15c0*/  MUFU.EX2 R11, R11 ;  /* 0x0000000b000b7308 */ /* 0x000e620000000800 */
[----:B0-----:R-:W-:-:S04]  /*15d0*/  IMAD.WIDE R4, R9, 0x4, R6 ;  /* 0x0000000409047825 */ /* 0x001fc800078e0206 */
[----:B-1----:R-:W-:-:S04]  /*15e0*/  FMUL R8, R8, R11 ;  /* 0x0000000b08087220 */ /* 0x002fc80000400000 */
[----:B------:R-:W-:Y:S01]  /*15f0*/  FADD R3, R3, R8 ;  /* 0x0000000803037221 */ /* 0x000fe20000000000 */
[----:B------:R3:W-:Y:S06]  /*1600*/  STG.E desc[UR12][R4.64], R8 ;  /* 0x0000000804007986 */ /* 0x0007ec000c10190c */
.L_x_11:
[----:B---3--:R-:W3:Y:S02]  /*1610*/  LDC R5, c[0x0][0x394] ;  /* 0x0000e500ff057b82 */ /* 0x008ee40000000800 */
[----:B---3--:R-:W-:-:S13]  /*1620*/  ISETP.GE.AND P0, PT, R5, 0x1, PT ;  /* 0x000000010500780c */ /* 0x008fda0003f06270 */
[----:B------:R-:W-:Y:S05]  /*1630*/  @!P0 EXIT ;  /* 0x000000000000894d */ /* 0x000fea0003800000 */
[C---:B------:R-:W-:Y:S01]  /*1640*/  ISETP.GE.U32.AND P0, PT, R5.reuse, 0x10, PT ;  /* 0x000000100500780c */ /* 0x040fe20003f06070 */
[----:B------:R-:W-:Y:S01]  /*1650*/  IMAD R2, R2, R5, RZ ;  /* 0x0000000502027224 */ /* 0x000fe200078e02ff */
[----:B01----:R-:W-:Y:S02]  /*1660*/  LOP3.LUT R11, R5, 0xf, RZ, 0xc0, !PT ;  /* 0x0000000f050b7812 */ /* 0x003fe400078ec0ff */
[----:B--2---:R-:W-:-:S09]  /*1670*/  MOV R7, RZ ;  /* 0x000000ff00077202 */ /* 0x004fd20000000f00 */
[----:B------:R-:W-:Y:S05]  /*1680*/  @!P0 BRA `(.L_x_16) ;  /* 0x0000001000108947 */ /* 0x000fea0003800000 */
[----:B------:R-:W0:Y:S01]  /*1690*/  LDCU.64 UR4, c[0x0][0x388] ;  /* 0x00007100ff0477ac */ /* 0x000e220008000a00 */
[----:B------:R-:W-:Y:S02]  /*16a0*/  LOP3.LUT R7, R5, 0x7ffffff0, RZ, 0xc0, !PT ;  /* 0x7ffffff005077812 */ /* 0x000fe400078ec0ff */
[----:B------:R-:W-:Y:S02]  /*16b0*/  MOV R6, R2 ;  /* 0x0000000200067202 */ /* 0x000fe40000000f00 */
[----:B------:R-:W-:Y:S01]  /*16c0*/  IADD3 R8, PT, PT, -R7, RZ, RZ ;  /* 0x000000ff07087210 */ /* 0x000fe20007ffe1ff */
[----:B0-----:R-:W-:-:S04]  /*16d0*/  UIADD3 UR4, UP0, UPT, UR4, 0x20, URZ ;  /* 0x0000002004047890 */ /* 0x001fc8000ff1e0ff */
[----:B------:R-:W-:-:S12]  /*16e0*/  UIADD3.X UR5, UPT, UPT, URZ, UR5, URZ, UP0, !UPT ;  /* 0x00000005ff057290 */ /* 0x000fd800087fe4ff */
.L_x_49:
[----:B0-----:R-:W-:Y:S02]  /*16f0*/  MOV R4, UR4 ;  /* 0x0000000400047c02 */ /* 0x001fe40008000f00 */
[----:B------:R-:W-:-:S03]  /*1700*/  MOV R5, UR5 ;  /* 0x0000000500057c02 */ /* 0x000fc60008000f00 */
[----:B------:R-:W-:-:S05]  /*1710*/  IMAD.WIDE R4, R6, 0x4, R4 ;  /* 0x0000000406047825 */ /* 0x000fca00078e0204 */
[----:B------:R-:W2:Y:S01]  /*1720*/  LDG.E R0, desc[UR12][R4.64+-0x20] ;  /* 0xffffe00c04007981 */ /* 0x000ea2000c1e1900 */
[----:B------:R-:W0:Y:S01]  /*1730*/  MUFU.RCP R10, R3 ;  /* 0x00000003000a7308 */ /* 0x000e220000001000 */
[----:B------:R-:W-:Y:S01]  /*1740*/  IADD3 R8, PT, PT, R8, 0x10, RZ ;  /* 0x0000001008087810 */ /* 0x000fe20007ffe0ff */
[----:B------:R-:W-:Y:S03]  /*1750*/  BSSY.RECONVERGENT B2, `(.L_x_17) ;  /* 0x000000b000027945 */ /* 0x000fe60003800200 */
[----:B------:R-:W-:Y:S01]  /*1760*/  ISETP.NE.AND P2, PT, R8, RZ, PT ;  /* 0x000000ff0800720c */ /* 0x000fe20003f45270 */
[----:B0-----:R-:W-:-:S04]  /*1770*/  FFMA R9, R10, -R3, 1 ;  /* 0x3f8000000a097423 */ /* 0x001fc80000000803 */
[----:B------:R-:W-:Y:S01]  /*1780*/  FFMA R9, R10, R9, R10 ;  /* 0x000000090a097223 */ /* 0x000fe2000000000a */
[----:B--2---:R-:W0:Y:S03]  /*1790*/  FCHK P0, R0, R3 ;  /* 0x0000000300007302 */ /* 0x004e260000000000 */
[----:B------:R-:W-:-:S04]  /*17a0*/  FFMA R10, R0, R9, RZ ;  /* 0x00000009000a7223 */ /* 0x000fc800000000ff */
[----:B------:R-:W-:-:S04]  /*17b0*/  FFMA R12, R10, -R3, R0 ;  /* 0x800000030a0c7223 */ /* 0x000fc80000000000 */
[----:B------:R-:W-:Y:S01]  /*17c0*/  FFMA R9, R9, R12, R10 ;  /* 0x0000000c09097223 */ /* 0x000fe2000000000a */
[----:B0-----:R-:W-:Y:S06]  /*17d0*/  @!P0 BRA `(.L_x_18) ;  /* 0x0000000000088947 */ /* 0x001fec0003800000 */
[----:B------:R-:W-:-:S07]  /*17e0*/  MOV R12, 0x1800 ;  /* 0x00001800000c7802 */ /* 0x000fce0000000f00 */
[----:B------:R-:W-:Y:S05]  /*17f0*/  CALL.REL.NOINC `($__internal_0_$__cuda_sm3x_div_rn_noftz_f32_slowpath) ;  /* 0x0000001c00547944 */ /* 0x000fea0003c00000 */
.L_x_18:
[----:B------:R-:W-:Y:S05]  /*1800*/  BSYNC.RECONVERGENT B2 ;  /* 0x0000000000027941 */ /* 0x000fea0003800200 */
.L_x_17:
[----:B------:R-:W2:Y:S01]  /*1810*/  LDG.E R15, desc[UR12][R4.64+-0x1c] ;  /* 0xffffe40c040f7981 */ /* 0x000ea2000c1e1900 */
[----:B------:R-:W0:Y:S01]  /*1820*/  MUFU.RCP R0, R3 ;  /* 0x0000000300007308 */ /* 0x000e220000001000 */
[----:B------:R-:W-:Y:S02]  /*1830*/  BSSY.RECONVERGENT B2, `(.L_x_19) ;  /* 0x000000d000027945 */ /* 0x000fe40003800200 */
[----:B------:R1:W-:Y:S01]  /*1840*/  STG.E desc[UR12][R4.64+-0x20], R9 ;  /* 0xffffe00904007986 */ /* 0x0003e2000c10190c */
[----:B0-----:R-:W-:-:S04]  /*1850*/  FFMA R13, R0, -R3, 1 ;  /* 0x3f800000000d7423 */ /* 0x001fc80000000803 */
[----:B------:R-:W-:Y:S01]  /*1860*/  FFMA R0, R0, R13, R0 ;  /* 0x0000000d00007223 */ /* 0x000fe20000000000 */
[----:B--2---:R-:W0:Y:S03]  /*1870*/  FCHK P0, R15, R3 ;  /* 0x000000030f007302 */ /* 0x004e260000000000 */
[----:B------:R-:W-:-:S04]  /*1880*/  FFMA R10, R0, R15, RZ ;  /* 0x0000000f000a7223 */ /* 0x000fc800000000ff */
[----:B------:R-:W-:-:S04]  /*1890*/  FFMA R13, R10, -R3, R15 ;  /* 0x800000030a0d7223 */ /* 0x000fc8000000000f */
[----:B------:R-:W-:Y:S01]  /*18a0*/  FFMA R13, R0, R13, R10 ;  /* 0x0000000d000d7223 */ /* 0x000fe2000000000a */
[----:B01----:R-:W-:Y:S06]  /*18b0*/  @!P0 BRA `(.L_x_20) ;  /* 0x0000000000108947 */ /* 0x003fec0003800000 */
[----:B------:R-:W-:Y:S02]  /*18c0*/  MOV R0, R15 ;  /* 0x0000000f00007202 */ /* 0x000fe40000000f00 */
[----:B------:R-:W-:-:S07]  /*18d0*/  MOV R12, 0x18f0 ;  /* 0x000018f0000c7802 */ /* 0x000fce0000000f00 */
[----:B------:R-:W-:Y:S05]  /*18e0*/  CALL.REL.NOINC `($__internal_0_$__cuda_sm3x_div_rn_noftz_f32_slowpath) ;  /* 0x0000001c00187944 */ /* 0x000fea0003c00000 */
[----:B------:R-:W-:-:S07]  /*18f0*/  MOV R13, R9 ;  /* 0x00000009000d7202 */ /* 0x000fce0000000f00 */
.L_x_20:
[----:B------:R-:W-:Y:S05]  /*1900*/  BSYNC.RECONVERGENT B2 ;  /* 0x0000000000027941 */ /* 0x000fea0003800200 */
.L_x_19:
        /* <DEDUP_REMOVED lines=14> */
.L_x_22:
[----:B------:R-:W-:Y:S05]  /*19f0*/  BSYNC.RECONVERGENT B2 ;  /* 0x0000000000027941 */ /* 0x000fea0003800200 */
.L_x_21:
        /* <DEDUP_REMOVED lines=15> */
.L_x_24:
[----:B------:R-:W-:Y:S05]  /*1af0*/  BSYNC.RECONVERGENT B2 ;  /* 0x0000000000027941 */ /* 0x000fea0003800200 */
.L_x_23:
        /* <DEDUP_REMOVED lines=14> */
.L_x_26:
[----:B------:R-:W-:Y:S05]  /*1be0*/  BSYNC.RECONVERGENT B2 ;  /* 0x0000000000027941 */ /* 0x000fea0003800200 */
.L_x_25:
        /* <DEDUP_REMOVED lines=15> */
.L_x_28:
[----:B------:R-:W-:Y:S05]  /*1ce0*/  BSYNC.RECONVERGENT B2 ;  /* 0x0000000000027941 */ /* 0x000fea0003800200 */
.L_x_27:
        /* <DEDUP_REMOVED lines=14> */
.L_x_30:
[----:B------:R-:W-:Y:S05]  /*1dd0*/  BSYNC.RECONVERGENT B2 ;  /* 0x0000000000027941 */ /* 0x000fea0003800200 */
.L_x_29:
        /* <DEDUP_REMOVED lines=15> */
.L_x_32:
[----:B------:R-:W-:Y:S05]  /*1ed0*/  BSYNC.RECONVERGENT B2 ;  /* 0x0000000000027941 */ /* 0x000fea0003800200 */
.L_x_31:
        /* <DEDUP_REMOVED lines=14> */
.L_x_34:
[----:B------:R-:W-:Y:S05]  /*1fc0*/  BSYNC.RECONVERGENT B2 ;  /* 0x0000000000027941 */ /* 0x000fea0003800200 */
.L_x_33:
        /* <DEDUP_REMOVED lines=15> */
.L_x_36:
[----:B------:R-:W-:Y:S05]  /*20c0*/  BSYNC.RECONVERGENT B2 ;  /* 0x0000000000027941 */ /* 0x000fea0003800200 */
.L_x_35:
        /* <DEDUP_REMOVED lines=14> */
.L_x_38:
[----:B------:R-:W-:Y:S05]  /*21b0*/  BSYNC.RECONVERGENT B2 ;  /* 0x0000000000027941 */ /* 0x000fea0003800200 */
.L_x_37:
        /* <DEDUP_REMOVED lines=15> */
.L_x_40:
[----:B------:R-:W-:Y:S05]  /*22b0*/  BSYNC.RECONVERGENT B2 ;  /* 0x0000000000027941 */ /* 0x000fea0003800200 */
.L_x_39:
        /* <DEDUP_REMOVED lines=14> */
.L_x_42:
[----:B------:R-:W-:Y:S05]  /*23a0*/  BSYNC.RECONVERGENT B2 ;  /* 0x0000000000027941 */ /* 0x000fea0003800200 */
.L_x_41:
        /* <DEDUP_REMOVED lines=15> */
.L_x_44:
[----:B------:R-:W-:Y:S05]  /*24a0*/  BSYNC.RECONVERGENT B2 ;  /* 0x0000000000027941 */ /* 0x000fea0003800200 */
.L_x_43:
        /* <DEDUP_REMOVED lines=14> */
.L_x_46:
[----:B------:R-:W-:Y:S05]  /*2590*/  BSYNC.RECONVERGENT B2 ;  /* 0x0000000000027941 */ /* 0x000fea0003800200 */
.L_x_45:
        /* <DEDUP_REMOVED lines=15> */
.L_x_48:
[----:B------:R-:W-:Y:S05]  /*2690*/  BSYNC.RECONVERGENT B2 ;  /* 0x0000000000027941 */ /* 0x000fea0003800200 */
.L_x_47:
[----:B------:R0:W-:Y:S01]  /*26a0*/  STG.E desc[UR12][R4.64+0x1c], R13 ;  /* 0x00001c0d04007986 */ /* 0x0001e2000c10190c */
[----:B------:R-:W-:Y:S01]  /*26b0*/  IADD3 R6, PT, PT, R6, 0x10, RZ ;  /* 0x0000001006067810 */ /* 0x000fe20007ffe0ff */
[----:B------:R-:W-:Y:S06]  /*26c0*/  @P2 BRA `(.L_x_49) ;  /* 0xfffffff000082947 */ /* 0x000fec000383ffff */
.L_x_16:
[----:B------:R-:W-:-:S13]  /*26d0*/  ISETP.NE.AND P0, PT, R11, RZ, PT ;  /* 0x000000ff0b00720c */ /* 0x000fda0003f05270 */
[----:B------:R-:W-:Y:S05]  /*26e0*/  @!P0 EXIT ;  /* 0x000000000000894d */ /* 0x000fea0003800000 */
[----:B------:R-:W1:Y:S01]  /*26f0*/  LDCU UR4, c[0x0][0x394] ;  /* 0x00007280ff0477ac */ /* 0x000e620008000800 */
[----:B------:R-:W-:Y:S01]  /*2700*/  ISETP.GE.U32.AND P0, PT, R11, 0x8, PT ;  /* 0x000000080b00780c */ /* 0x000fe20003f06070 */
[----:B-1----:R-:W-:-:S12]  /*2710*/  ULOP3.LUT UR4, UR4, 0x7, URZ, 0xc0, !UPT ;  /* 0x0000000704047892 */ /* 0x002fd8000f8ec0ff */
[----:B------:R-:W-:Y:S05]  /*2720*/  @!P0 BRA `(.L_x_50) ;  /* 0x0000000800008947 */ /* 0x000fea0003800000 */
[----:B0-----:R-:W0:Y:S01]  /*2730*/  LDC.64 R4, c[0x0][0x388] ;  /* 0x0000e200ff047b82 */ /* 0x001e220000000a00 */
[----:B------:R-:W-:-:S05]  /*2740*/  IADD3 R9, PT, PT, R2, R7, RZ ;  /* 0x0000000702097210 */ /* 0x000fca0007ffe0ff */
[----:B0-----:R-:W-:-:S05]  /*2750*/  IMAD.WIDE R4, R9, 0x4, R4 ;  /* 0x0000000409047825 */ /* 0x001fca00078e0204 */
[----:B------:R-:W2:Y:S01]  /*2760*/  LDG.E R11, desc[UR12][R4.64] ;  /* 0x0000000c040b7981 */ /* 0x000ea2000c1e1900 */
[----:B------:R-:W0:Y:S01]  /*2770*/  MUFU.RCP R0, R3 ;  /* 0x0000000300007308 */ /* 0x000e220000001000 */
[----:B------:R-:W-:Y:S01]  /*2780*/  BSSY.RECONVERGENT B2, `(.L_x_51) ;  /* 0x000000b000027945 */ /* 0x000fe20003800200 */
[----:B0-----:R-:W-:-:S04]  /*2790*/  FFMA R9, R0, -R3, 1 ;  /* 0x3f80000000097423 */ /* 0x001fc80000000803 */
[----:B------:R-:W-:Y:S02]  /*27a0*/  FFMA R0, R0, R9, R0 ;  /* 0x0000000900007223 */ /* 0x000fe40000000000 */
[----:B--2---:R-:W0:Y:S02]  /*27b0*/  FCHK P0, R11, R3 ;  /* 0x000000030b007302 */ /* 0x004e240000000000 */
[----:B------:R-:W-:-:S04]  /*27c0*/  FFMA R6, R0, R11, RZ ;  /* 0x0000000b00067223 */ /* 0x000fc800000000ff */
[----:B------:R-:W-:-:S04]  /*27d0*/  FFMA R9, R6, -R3, R11 ;  /* 0x8000000306097223 */ /* 0x000fc8000000000b */
[----:B------:R-:W-:Y:S01]  /*27e0*/  FFMA R9, R0, R9, R6 ;  /* 0x0000000900097223 */ /* 0x000fe20000000006 */
[----:B0-----:R-:W-:Y:S06]  /*27f0*/  @!P0 BRA `(.L_x_52) ;  /* 0x00000000000c8947 */ /* 0x001fec0003800000 */
[----:B------:R-:W-:Y:S02]  /*2800*/  MOV R0, R11 ;  /* 0x0000000b00007202 */ /* 0x000fe40000000f00 */
[----:B------:R-:W-:-:S07]  /*2810*/  MOV R12, 0x2830 ;  /* 0x00002830000c7802 */ /* 0x000fce0000000f00 */
[----:B------:R-:W-:Y:S05]  /*2820*/  CALL.REL.NOINC `($__internal_0_$__cuda_sm3x_div_rn_noftz_f32_slowpath) ;  /* 0x0000000c00487944 */ /* 0x000fea0003c00000 */
.L_x_52:
[----:B------:R-:W-:Y:S05]  /*2830*/  BSYNC.RECONVERGENT B2 ;  /* 0x0000000000027941 */ /* 0x000fea0003800200 */
.L_x_51:
        /* <DEDUP_REMOVED lines=15> */
.L_x_54:
[----:B------:R-:W-:Y:S05]  /*2930*/  BSYNC.RECONVERGENT B2 ;  /* 0x0000000000027941 */ /* 0x000fea0003800200 */
.L_x_53:
        /* <DEDUP_REMOVED lines=14> */
.L_x_56:
[----:B------:R-:W-:Y:S05]  /*2a20*/  BSYNC.RECONVERGENT B2 ;  /* 0x0000000000027941 */ /* 0x000fea0003800200 */
.L_x_55:
        /* <DEDUP_REMOVED lines=15> */
.L_x_58:
[----:B------:R-:W-:Y:S05]  /*2b20*/  BSYNC.RECONVERGENT B2 ;  /* 0x0000000000027941 */ /* 0x000fea0003800200 */
.L_x_57:
        /* <DEDUP_REMOVED lines=14> */
.L_x_60:
[----:B------:R-:W-:Y:S05]  /*2c10*/  BSYNC.RECONVERGENT B2 ;  /* 0x0000000000027941 */ /* 0x000fea0003800200 */
.L_x_59:
        /* <DEDUP_REMOVED lines=15> */
.L_x_62:
[----:B------:R-:W-:Y:S05]  /*2d10*/  BSYNC.RECONVERGENT B2 ;  /* 0x0000000000027941 */ /* 0x000fea0003800200 */
.L_x_61:
        /* <DEDUP_REMOVED lines=14> */
.L_x_64:
[----:B------:R-:W-:Y:S05]  /*2e00*/  BSYNC.RECONVERGENT B2 ;  /* 0x0000000000027941 */ /* 0x000fea0003800200 */
.L_x_63:
        /* <DEDUP_REMOVED lines=15> */
.L_x_66:
[----:B------:R-:W-:Y:S05]  /*2f00*/  BSYNC.RECONVERGENT B2 ;  /* 0x0000000000027941 */ /* 0x000fea0003800200 */
.L_x_65:
[----:B------:R1:W-:Y:S01]  /*2f10*/  STG.E desc[UR12][R4.64+0x1c], R11 ;  /* 0x00001c0b04007986 */ /* 0x0003e2000c10190c */
[----:B------:R-:W-:-:S07]  /*2f20*/  IADD3 R7, PT, PT, R7, 0x8, RZ ;  /* 0x0000000807077810 */ /* 0x000fce0007ffe0ff */
.L_x_50:
[----:B------:R-:W-:-:S13]  /*2f30*/  ISETP.NE.AND P0, PT, RZ, UR4, PT ;  /* 0x00000004ff007c0c */ /* 0x000fda000bf05270 */
[----:B------:R-:W-:Y:S05]  /*2f40*/  @!P0 EXIT ;  /* 0x000000000000894d */ /* 0x000fea0003800000 */
[----:B------:R-:W2:Y:S01]  /*2f50*/  LDCU UR5, c[0x0][0x394] ;  /* 0x00007280ff0577ac */ /* 0x000ea20008000800 */
[----:B------:R-:W-:Y:S02]  /*2f60*/  UISETP.GE.U32.AND UP0, UPT, UR4, 0x4, UPT ;  /* 0x000000040400788c */ /* 0x000fe4000bf06070 */
[----:B--2---:R-:W-:-:S07]  /*2f70*/  ULOP3.LUT UR5, UR5, 0x3, URZ, 0xc0, !UPT ;  /* 0x0000000305057892 */ /* 0x004fce000f8ec0ff */
[----:B------:R-:W-:Y:S05]  /*2f80*/  BRA.U !UP0, `(.L_x_67) ;  /* 0x0000000508087547 */ /* 0x000fea000b800000 */
[----:B01----:R-:W0:Y:S01]  /*2f90*/  LDC.64 R4, c[0x0][0x388] ;  /* 0x0000e200ff047b82 */ /* 0x003e220000000a00 */
        /* <DEDUP_REMOVED lines=15> */
.L_x_69:
[----:B------:R-:W-:Y:S05]  /*3090*/  BSYNC.RECONVERGENT B2 ;  /* 0x0000000000027941 */ /* 0x000fea0003800200 */
.L_x_68:
        /* <DEDUP_REMOVED lines=15> */
.L_x_71:
[----:B------:R-:W-:Y:S05]  /*3190*/  BSYNC.RECONVERGENT B2 ;  /* 0x0000000000027941 */ /* 0x000fea0003800200 */
.L_x_70:
        /* <DEDUP_REMOVED lines=14> */
.L_x_73:
[----:B------:R-:W-:Y:S05]  /*3280*/  BSYNC.RECONVERGENT B2 ;  /* 0x0000000000027941 */ /* 0x000fea0003800200 */
.L_x_72:
        /* <DEDUP_REMOVED lines=15> */
.L_x_75:
[----:B------:R-:W-:Y:S05]  /*3380*/  BSYNC.RECONVERGENT B2 ;  /* 0x0000000000027941 */ /* 0x000fea0003800200 */
.L_x_74:
[----:B------:R2:W-:Y:S01]  /*3390*/  STG.E desc[UR12][R4.64+0xc], R11 ;  /* 0x00000c0b04007986 */ /* 0x0005e2000c10190c */
[----:B------:R-:W-:-:S07]  /*33a0*/  IADD3 R7, PT, PT, R7, 0x4, RZ ;  /* 0x0000000407077810 */ /* 0x000fce0007ffe0ff */
.L_x_67:
[----:B------:R-:W-:-:S13]  /*33b0*/  ISETP.NE.AND P0, PT, RZ, UR5, PT ;  /* 0x00000005ff007c0c */ /* 0x000fda000bf05270 */
[----:B------:R-:W-:Y:S05]  /*33c0*/  @!P0 EXIT ;  /* 0x000000000000894d */ /* 0x000fea0003800000 */
[----:B012---:R-:W0:Y:S01]  /*33d0*/  LDC.64 R4, c[0x0][0x388] ;  /* 0x0000e200ff047b82 */ /* 0x007e220000000a00 */
[----:B------:R-:W-:Y:S01]  /*33e0*/  IADD3 R11, PT, PT, R2, R7, RZ ;  /* 0x00000007020b7210 */ /* 0x000fe20007ffe0ff */
[----:B------:R-:W-:-:S12]  /*33f0*/  UIADD3 UR4, UPT, UPT, -UR5, URZ, URZ ;  /* 0x000000ff05047290 */ /* 0x000fd8000fffe1ff */
.L_x_78:
[----:B01----:R-:W-:-:S05]  /*3400*/  IMAD.WIDE R6, R11, 0x4, R4 ;  /* 0x000000040b067825 */ /* 0x003fca00078e0204 */
[----:B------:R-:W2:Y:S01]  /*3410*/  LDG.E R13, desc[UR12][R6.64] ;  /* 0x0000000c060d7981 */ /* 0x000ea2000c1e1900 */
[----:B------:R-:W0:Y:S01]  /*3420*/  MUFU.RCP R0, R3 ;  /* 0x0000000300007308 */ /* 0x000e220000001000 */
[----:B------:R-:W-:Y:S01]  /*3430*/  UIADD3 UR4, UPT, UPT, UR4, 0x1, URZ ;  /* 0x0000000104047890 */ /* 0x000fe2000fffe0ff */
[----:B------:R-:W-:Y:S03]  /*3440*/  BSSY.RECONVERGENT B2, `(.L_x_76) ;  /* 0x000000c000027945 */ /* 0x000fe60003800200 */
[----:B------:R-:W-:Y:S01]  /*3450*/  UISETP.NE.AND UP0, UPT, UR4, URZ, UPT ;  /* 0x000000ff0400728c */ /* 0x000fe2000bf05270 */
[----:B0-----:R-:W-:-:S04]  /*3460*/  FFMA R9, R0, -R3, 1 ;  /* 0x3f80000000097423 */ /* 0x001fc80000000803 */
[----:B------:R-:W-:Y:S01]  /*3470*/  FFMA R0, R0, R9, R0 ;  /* 0x0000000900007223 */ /* 0x000fe20000000000 */
[----:B--2---:R-:W0:Y:S03]  /*3480*/  FCHK P0, R13, R3 ;  /* 0x000000030d007302 */ /* 0x004e260000000000 */
[----:B------:R-:W-:-:S04]  /*3490*/  FFMA R2, R0, R13, RZ ;  /* 0x0000000d00027223 */ /* 0x000fc800000000ff */
[----:B------:R-:W-:-:S04]  /*34a0*/  FFMA R9, R2, -R3, R13 ;  /* 0x8000000302097223 */ /* 0x000fc8000000000d */
[----:B------:R-:W-:Y:S01]  /*34b0*/  FFMA R9, R0, R9, R2 ;  /* 0x0000000900097223 */ /* 0x000fe20000000002 */
[----:B0-----:R-:W-:Y:S06]  /*34c0*/  @!P0 BRA `(.L_x_77) ;  /* 0x00000000000c8947 */ /* 0x001fec0003800000 */
[----:B------:R-:W-:Y:S02]  /*34d0*/  MOV R0, R13 ;  /* 0x0000000d00007202 */ /* 0x000fe40000000f00 */
[----:B------:R-:W-:-:S07]  /*34e0*/  MOV R12, 0x3500 ;  /* 0x00003500000c7802 */ /* 0x000fce0000000f00 */
[----:B------:R-:W-:Y:S05]  /*34f0*/  CALL.REL.NOINC `($__internal_0_$__cuda_sm3x_div_rn_noftz_f32_slowpath) ;  /* 0x0000000000147944 */ /* 0x000fea0003c00000 */
.L_x_77:
[----:B------:R-:W-:Y:S05]  /*3500*/  BSYNC.RECONVERGENT B2 ;  /* 0x0000000000027941 */ /* 0x000fea0003800200 */
.L_x_76:
[----:B------:R1:W-:Y:S01]  /*3510*/  STG.E desc[UR12][R6.64], R9 ;  /* 0x0000000906007986 */ /* 0x0003e2000c10190c */
[----:B------:R-:W-:Y:S01]  /*3520*/  IADD3 R11, PT, PT, R11, 0x1, RZ ;  /* 0x000000010b0b7810 */ /* 0x000fe20007ffe0ff */
[----:B------:R-:W-:Y:S06]  /*3530*/  BRA.U UP0, `(.L_x_78) ;  /* 0xfffffffd00b07547 */ /* 0x000fec000b83ffff */
[----:B------:R-:W-:Y:S05]  /*3540*/  EXIT ;  /* 0x000000000000794d */ /* 0x000fea0003800000 */
        .weak           $__internal_0_$__cuda_sm3x_div_rn_noftz_f32_slowpath
        .type           $__internal_0_$__cuda_sm3x_div_rn_noftz_f32_slowpath,@function
        .size           $__internal_0_$__cuda_sm3x_div_rn_noftz_f32_slowpath,(.L_x_114 - $__internal_0_$__cuda_sm3x_div_rn_noftz_f32_slowpath)
$__internal_0_$__cuda_sm3x_div_rn_noftz_f32_slowpath:
[----:B------:R-:W-:Y:S01]  /*3550*/  SHF.R.U32.HI R10, RZ, 0x17, R3 ;  /* 0x00000017ff0a7819 */ /* 0x000fe20000011603 */
[----:B------:R-:W-:Y:S01]  /*3560*/  BSSY.RECONVERGENT B0, `(.L_x_79) ;  /* 0x0000063000007945 */ /* 0x000fe20003800200 */
[----:B------:R-:W-:Y:S02]  /*3570*/  SHF.R.U32.HI R13, RZ, 0x17, R0 ;  /* 0x00000017ff0d7819 */ /* 0x000fe40000011600 */
[----:B------:R-:W-:Y:S02]  /*3580*/  LOP3.LUT R10, R10, 0xff, RZ, 0xc0, !PT ;  /* 0x000000ff0a0a7812 */ /* 0x000fe400078ec0ff */
[----:B------:R-:W-:Y:S02]  /*3590*/  LOP3.LUT R13, R13, 0xff, RZ, 0xc0, !PT ;  /* 0x000000ff0d0d7812 */ /* 0x000fe400078ec0ff */
[----:B------:R-:W-:Y:S02]  /*35a0*/  IADD3 R16, PT, PT, R10, -0x1, RZ ;  /* 0xffffffff0a107810 */ /* 0x000fe40007ffe0ff */
[----:B------:R-:W-:-:S02]  /*35b0*/  IADD3 R14, PT, PT, R13, -0x1, RZ ;  /* 0xffffffff0d0e7810 */ /* 0x000fc40007ffe0ff */
[----:B------:R-:W-:Y:S02]  /*35c0*/  ISETP.GT.U32.AND P0, PT, R16, 0xfd, PT ;  /* 0x000000fd1000780c */ /* 0x000fe40003f04070 */
[----:B------:R-:W-:Y:S02]  /*35d0*/  MOV R15, R3 ;  /* 0x00000003000f7202 */ /* 0x000fe40000000f00 */
[----:B------:R-:W-:-:S13]  /*35e0*/  ISETP.GT.U32.OR P0, PT, R14, 0xfd, P0 ;  /* 0x000000fd0e00780c */ /* 0x000fda0000704470 */
[----:B------:R-:W-:Y:S01]  /*35f0*/  @!P0 MOV R9, RZ ;  /* 0x000000ff00098202 */ /* 0x000fe20000000f00 */
[----:B------:R-:W-:Y:S06]  /*3600*/  @!P0 BRA `(.L_x_80) ;  /* 0x00000000005c8947 */ /* 0x000fec0003800000 */
[----:B------:R-:W-:Y:S02]  /*3610*/  FSETP.GTU.FTZ.AND P0, PT, |R0|, +INF , PT ;  /* 0x7f8000000000780b */ /* 0x000fe40003f1c200 */
[----:B------:R-:W-:-:S04]  /*3620*/  FSETP.GTU.FTZ.AND P1, PT, |R3|, +INF , PT ;  /* 0x7f8000000300780b */ /* 0x000fc80003f3c200 */
[----:B------:R-:W-:-:S13]  /*3630*/  PLOP3.LUT P0, PT, P0, P1, PT, 0xf8, 0x8f ;  /* 0x00000000008f781c */ /* 0x000fda0000703f70 */
[----:B------:R-:W-:Y:S05]  /*3640*/  @P0 BRA `(.L_x_81) ;  /* 0x00000004004c0947 */ /* 0x000fea0003800000 */
[----:B------:R-:W-:-:S13]  /*3650*/  LOP3.LUT P0, RZ, R15, 0x7fffffff, R0, 0xc8, !PT ;  /* 0x7fffffff0fff7812 */ /* 0x000fda000780c800 */
[----:B------:R-:W-:Y:S05]  /*3660*/  @!P0 BRA `(.L_x_82) ;  /* 0x00000004003c8947 */ /* 0x000fea0003800000 */
[C---:B------:R-:W-:Y:S02]  /*3670*/  FSETP.NEU.FTZ.AND P3, PT, |R0|.reuse, +INF , PT ;  /* 0x7f8000000000780b */ /* 0x040fe40003f7d200 */
[----:B------:R-:W-:Y:S02]  /*3680*/  FSETP.NEU.FTZ.AND P1, PT, |R3|, +INF , PT ;  /* 0x7f8000000300780b */ /* 0x000fe40003f3d200 */
[----:B------:R-:W-:-:S11]  /*3690*/  FSETP.NEU.FTZ.AND P0, PT, |R0|, +INF , PT ;  /* 0x7f8000000000780b */ /* 0x000fd60003f1d200 */
[----:B------:R-:W-:Y:S05]  /*36a0*/  @!P1 BRA !P3, `(.L_x_82) ;  /* 0x00000004002c9947 */ /* 0x000fea0005800000 */
[----:B------:R-:W-:-:S04]  /*36b0*/  LOP3.LUT P3, RZ, R0, 0x7fffffff, RZ, 0xc0, !PT ;  /* 0x7fffffff00ff7812 */ /* 0x000fc8000786c0ff */
[----:B------:R-:W-:-:S13]  /*36c0*/  PLOP3.LUT P1, PT, P1, P3, PT, 0x2f, 0xf2 ;  /* 0x0000000000f2781c */ /* 0x000fda0000f26577 */
[----:B------:R-:W-:Y:S05]  /*36d0*/  @P1 BRA `(.L_x_83) ;  /* 0x0000000400181947 */ /* 0x000fea0003800000 */
[----:B------:R-:W-:-:S04]  /*36e0*/  LOP3.LUT P1, RZ, R15, 0x7fffffff, RZ, 0xc0, !PT ;  /* 0x7fffffff0fff7812 */ /* 0x000fc8000782c0ff */
[----:B------:R-:W-:-:S13]  /*36f0*/  PLOP3.LUT P0, PT, P0, P1, PT, 0x2f, 0xf2 ;  /* 0x0000000000f2781c */ /* 0x000fda0000702577 */
[----:B------:R-:W-:Y:S05]  /*3700*/  @P0 BRA `(.L_x_84) ;  /* 0x0000000400000947 */ /* 0x000fea0003800000 */
[----:B------:R-:W-:Y:S02]  /*3710*/  ISETP.GE.AND P0, PT, R14, RZ, PT ;  /* 0x000000ff0e00720c */ /* 0x000fe40003f06270 */
[----:B------:R-:W-:-:S11]  /*3720*/  ISETP.GE.AND P1, PT, R16, RZ, PT ;  /* 0x000000ff1000720c */ /* 0x000fd60003f26270 */
[----:B------:R-:W-:Y:S01]  /*3730*/  @P0 MOV R9, RZ ;  /* 0x000000ff00090202 */ /* 0x000fe20000000f00 */
[----:B------:R-:W-:Y:S01]  /*3740*/  @!P0 FFMA R0, R0, 1.84467440737095516160e+19, RZ ;  /* 0x5f80000000008823 */ /* 0x000fe200000000ff */
[----:B------:R-:W-:Y:S01]  /*3750*/  @!P0 MOV R9, 0xffffffc0 ;  /* 0xffffffc000098802 */ /* 0x000fe20000000f00 */
[----:B------:R-:W-:-:S03]  /*3760*/  @!P1 FFMA R15, R3, 1.84467440737095516160e+19, RZ ;  /* 0x5f800000030f9823 */ /* 0x000fc600000000ff */
[----:B------:R-:W-:-:S07]  /*3770*/  @!P1 IADD3 R9, PT, PT, R9, 0x40, RZ ;  /* 0x0000004009099810 */ /* 0x000fce0007ffe0ff */
.L_x_80:
[----:B------:R-:W-:Y:S01]  /*3780*/  LEA R14, R10, 0xc0800000, 0x17 ;  /* 0xc08000000a0e7811 */ /* 0x000fe200078eb8ff */
[----:B------:R-:W-:Y:S01]  /*3790*/  BSSY.RECONVERGENT B1, `(.L_x_85) ;  /* 0x0000036000017945 */ /* 0x000fe20003800200 */
[----:B------:R-:W-:Y:S02]  /*37a0*/  IADD3 R13, PT, PT, R13, -0x7f, RZ ;  /* 0xffffff810d0d7810 */ /* 0x000fe40007ffe0ff */
[----:B------:R-:W-:-:S03]  /*37b0*/  IADD3 R16, PT, PT, -R14, R15, RZ ;  /* 0x0000000f0e107210 */ /* 0x000fc60007ffe1ff */
[C---:B------:R-:W-:Y:S01]  /*37c0*/  IMAD R0, R13.reuse, -0x800000, R0 ;  /* 0xff8000000d007824 */ /* 0x040fe200078e0200 */
[----:B------:R0:W1:Y:S01]  /*37d0*/  MUFU.RCP R14, R16 ;  /* 0x00000010000e7308 */ /* 0x0000620000001000 */
[----:B------:R-:W-:Y:S01]  /*37e0*/  FADD.FTZ R17, -R16, -RZ ;  /* 0x800000ff10117221 */ /* 0x000fe20000010100 */
[----:B0-----:R-:W-:-:S04]  /*37f0*/  IADD3 R16, PT, PT, R13, 0x7f, -R10 ;  /* 0x0000007f0d107810 */ /* 0x001fc80007ffe80a */
[----:B------:R-:W-:Y:S01]  /*3800*/  IADD3 R9, PT, PT, R16, R9, RZ ;  /* 0x0000000910097210 */ /* 0x000fe20007ffe0ff */
[----:B-1----:R-:W-:-:S04]  /*3810*/  FFMA R15, R14, R17, 1 ;  /* 0x3f8000000e0f7423 */ /* 0x002fc80000000011 */
[----:B------:R-:W-:-:S04]  /*3820*/  FFMA R15, R14, R15, R14 ;  /* 0x0000000f0e0f7223 */ /* 0x000fc8000000000e */
[----:B------:R-:W-:-:S04]  /*3830*/  FFMA R14, R0, R15, RZ ;  /* 0x0000000f000e7223 */ /* 0x000fc800000000ff */
[----:B------:R-:W-:-:S04]  /*3840*/  FFMA R18, R17, R14, R0 ;  /* 0x0000000e11127223 */ /* 0x000fc80000000000 */
[----:B------:R-:W-:-:S04]  /*3850*/  FFMA R14, R15, R18, R14 ;  /* 0x000000120f0e7223 */ /* 0x000fc8000000000e */
[----:B------:R-:W-:-:S04]  /*3860*/  FFMA R17, R17, R14, R0 ;  /* 0x0000000e11117223 */ /* 0x000fc80000000000 */
[----:B------:R-:W-:-:S05]  /*3870*/  FFMA R0, R15, R17, R14 ;  /* 0x000000110f007223 */ /* 0x000fca000000000e */
[----:B------:R-:W-:-:S04]  /*3880*/  SHF.R.U32.HI R10, RZ, 0x17, R0 ;  /* 0x00000017ff0a7819 */ /* 0x000fc80000011600 */
[----:B------:R-:W-:-:S04]  /*3890*/  LOP3.LUT R10, R10, 0xff, RZ, 0xc0, !PT ;  /* 0x000000ff0a0a7812 */ /* 0x000fc800078ec0ff */
[----:B------:R-:W-:-:S04]  /*38a0*/  IADD3 R10, PT, PT, R10, R9, RZ ;  /* 0x000000090a0a7210 */ /* 0x000fc80007ffe0ff */
[----:B------:R-:W-:-:S04]  /*38b0*/  IADD3 R13, PT, PT, R10, -0x1, RZ ;  /* 0xffffffff0a0d7810 */ /* 0x000fc80007ffe0ff */
[----:B------:R-:W-:-:S13]  /*38c0*/  ISETP.GE.U32.AND P0, PT, R13, 0xfe, PT ;  /* 0x000000fe0d00780c */ /* 0x000fda0003f06070 */
[----:B------:R-:W-:Y:S05]  /*38d0*/  @!P0 BRA `(.L_x_86) ;  /* 0x0000000000808947 */ /* 0x000fea0003800000 */
[----:B------:R-:W-:-:S13]  /*38e0*/  ISETP.GT.AND P0, PT, R10, 0xfe, PT ;  /* 0x000000fe0a00780c */ /* 0x000fda0003f04270 */
[----:B------:R-:W-:Y:S05]  /*38f0*/  @P0 BRA `(.L_x_87) ;  /* 0x00000000006c0947 */ /* 0x000fea0003800000 */
[----:B------:R-:W-:-:S13]  /*3900*/  ISETP.GE.AND P0, PT, R10, 0x1, PT ;  /* 0x000000010a00780c */ /* 0x000fda0003f06270 */
[----:B------:R-:W-:Y:S05]  /*3910*/  @P0 BRA `(.L_x_88) ;  /* 0x0000000000740947 */ /* 0x000fea0003800000 */
[----:B------:R-:W-:Y:S02]  /*3920*/  ISETP.GE.AND P0, PT, R10, -0x18, PT ;  /* 0xffffffe80a00780c */ /* 0x000fe40003f06270 */
[----:B------:R-:W-:-:S11]  /*3930*/  LOP3.LUT R0, R0, 0x80000000, RZ, 0xc0, !PT ;  /* 0x8000000000007812 */ /* 0x000fd600078ec0ff */
[----:B------:R-:W-:Y:S05]  /*3940*/  @!P0 BRA `(.L_x_88) ;  /* 0x0000000000688947 */ /* 0x000fea0003800000 */
[-CC-:B------:R-:W-:Y:S01]  /*3950*/  FFMA.RZ R9, R15, R17.reuse, R14.reuse ;  /* 0x000000110f097223 */ /* 0x180fe2000000c00e */
[C---:B------:R-:W-:Y:S02]  /*3960*/  IADD3 R16, PT, PT, R10.reuse, 0x20, RZ ;  /* 0x000000200a107810 */ /* 0x040fe40007ffe0ff */
[C---:B------:R-:W-:Y:S02]  /*3970*/  ISETP.NE.AND P3, PT, R10.reuse, RZ, PT ;  /* 0x000000ff0a00720c */ /* 0x040fe40003f65270 */
[----:B------:R-:W-:Y:S01]  /*3980*/  LOP3.LUT R13, R9, 0x7fffff, RZ, 0xc0, !PT ;  /* 0x007fffff090d7812 */ /* 0x000fe200078ec0ff */
[CCC-:B------:R-:W-:Y:S01]  /*3990*/  FFMA.RP R9, R15.reuse, R17.reuse, R14.reuse ;  /* 0x000000110f097223 */ /* 0x1c0fe2000000800e */
[----:B------:R-:W-:Y:S01]  /*39a0*/  FFMA.RM R14, R15, R17, R14 ;  /* 0x000000110f0e7223 */ /* 0x000fe2000000400e */
[----:B------:R-:W-:Y:S02]  /*39b0*/  ISETP.NE.AND P1, PT, R10, RZ, PT ;  /* 0x000000ff0a00720c */ /* 0x000fe40003f25270 */
[----:B------:R-:W-:-:S02]  /*39c0*/  LOP3.LUT R13, R13, 0x800000, RZ, 0xfc, !PT ;  /* 0x008000000d0d7812 */ /* 0x000fc400078efcff */
[----:B------:R-:W-:Y:S02]  /*39d0*/  IADD3 R10, PT, PT, -R10, RZ, RZ ;  /* 0x000000ff0a0a7210 */ /* 0x000fe40007ffe1ff */
[----:B------:R-:W-:Y:S02]  /*39e0*/  SHF.L.U32 R16, R13, R16, RZ ;  /* 0x000000100d107219 */ /* 0x000fe400000006ff */
[----:B------:R-:W-:Y:S02]  /*39f0*/  FSETP.NEU.FTZ.AND P0, PT, R9, R14, PT ;  /* 0x0000000e0900720b */ /* 0x000fe40003f1d000 */
[----:B------:R-:W-:Y:S02]  /*3a00*/  SEL R10, R10, RZ, P3 ;  /* 0x000000ff0a0a7207 */ /* 0x000fe40001800000 */
[----:B------:R-:W-:Y:S02]  /*3a10*/  ISETP.NE.AND P1, PT, R16, RZ, P1 ;  /* 0x000000ff1000720c */ /* 0x000fe40000f25270 */
[----:B------:R-:W-:-:S02]  /*3a20*/  SHF.R.U32.HI R10, RZ, R10, R13 ;  /* 0x0000000aff0a7219 */ /* 0x000fc4000001160d */
[----:B------:R-:W-:Y:S02]  /*3a30*/  PLOP3.LUT P0, PT, P0, P1, PT, 0xf8, 0x8f ;  /* 0x00000000008f781c */ /* 0x000fe40000703f70 */
[----:B------:R-:W-:Y:S02]  /*3a40*/  SHF.R.U32.HI R14, RZ, 0x1, R10 ;  /* 0x00000001ff0e7819 */ /* 0x000fe4000001160a */
[----:B------:R-:W-:-:S04]  /*3a50*/  SEL R9, RZ, 0x1, !P0 ;  /* 0x00000001ff097807 */ /* 0x000fc80004000000 */
[----:B------:R-:W-:-:S04]  /*3a60*/  LOP3.LUT R9, R9, 0x1, R14, 0xf8, !PT ;  /* 0x0000000109097812 */ /* 0x000fc800078ef80e */
[----:B------:R-:W-:-:S04]  /*3a70*/  LOP3.LUT R9, R9, R10, RZ, 0xc0, !PT ;  /* 0x0000000a09097212 */ /* 0x000fc800078ec0ff */
[----:B------:R-:W-:-:S04]  /*3a80*/  IADD3 R9, PT, PT, R14, R9, RZ ;  /* 0x000000090e097210 */ /* 0x000fc80007ffe0ff */
[----:B------:R-:W-:Y:S01]  /*3a90*/  LOP3.LUT R0, R9, R0, RZ, 0xfc, !PT ;  /* 0x0000000009007212 */ /* 0x000fe200078efcff */
[----:B------:R-:W-:Y:S06]  /*3aa0*/  BRA `(.L_x_88) ;  /* 0x0000000000107947 */ /* 0x000fec0003800000 */
.L_x_87:
[----:B------:R-:W-:-:S04]  /*3ab0*/  LOP3.LUT R0, R0, 0x80000000, RZ, 0xc0, !PT ;  /* 0x8000000000007812 */ /* 0x000fc800078ec0ff */
[----:B------:R-:W-:Y:S01]  /*3ac0*/  LOP3.LUT R0, R0, 0x7f800000, RZ, 0xfc, !PT ;  /* 0x7f80000000007812 */ /* 0x000fe200078efcff */
[----:B------:R-:W-:Y:S06]  /*3ad0*/  BRA `(.L_x_88) ;  /* 0x0000000000047947 */ /* 0x000fec0003800000 */
.L_x_86:
[----:B------:R-:W-:-:S07]  /*3ae0*/  LEA R0, R9, R0, 0x17 ;  /* 0x0000000009007211 */ /* 0x000fce00078eb8ff */
.L_x_88:
[----:B------:R-:W-:Y:S05]  /*3af0*/  BSYNC.RECONVERGENT B1 ;  /* 0x0000000000017941 */ /* 0x000fea0003800200 */
.L_x_85:
[----:B------:R-:W-:Y:S05]  /*3b00*/  BRA `(.L_x_89) ;  /* 0x0000000000207947 */ /* 0x000fea0003800000 */
.L_x_84:
[----:B------:R-:W-:-:S04]  /*3b10*/  LOP3.LUT R0, R15, 0x80000000, R0, 0x48, !PT ;  /* 0x800000000f007812 */ /* 0x000fc800078e4800 */
[----:B------:R-:W-:Y:S01]  /*3b20*/  LOP3.LUT R0, R0, 0x7f800000, RZ, 0xfc, !PT ;  /* 0x7f80000000007812 */ /* 0x000fe200078efcff */
[----:B------:R-:W-:Y:S06]  /*3b30*/  BRA `(.L_x_89) ;  /* 0x0000000000147947 */ /* 0x000fec0003800000 */
.L_x_83:
[----:B------:R-:W-:Y:S01]  /*3b40*/  LOP3.LUT R0, R15, 0x80000000, R0, 0x48, !PT ;  /* 0x800000000f007812 */ /* 0x000fe200078e4800 */
[----:B------:R-:W-:Y:S06]  /*3b50*/  BRA `(.L_x_89) ;  /* 0x00000000000c7947 */ /* 0x000fec0003800000 */
.L_x_82:
[----:B------:R-:W0:Y:S01]  /*3b60*/  MUFU.RSQ R0, -QNAN ;  /* 0xffc0000000007908 */ /* 0x000e220000001400 */
[----:B------:R-:W-:Y:S05]  /*3b70*/  BRA `(.L_x_89) ;  /* 0x0000000000047947 */ /* 0x000fea0003800000 */
.L_x_81:
[----:B------:R-:W-:-:S07]  /*3b80*/  FADD.FTZ R0, R0, R3 ;  /* 0x0000000300007221 */ /* 0x000fce0000010000 */
.L_x_89:
[----:B------:R-:W-:Y:S05]  /*3b90*/  BSYNC.RECONVERGENT B0 ;  /* 0x0000000000007941 */ /* 0x000fea0003800200 */
.L_x_79:
[----:B------:R-:W-:Y:S01]  /*3ba0*/  HFMA2 R13, -RZ, RZ, 0, 0 ;  /* 0x00000000ff0d7431 */ /* 0x000fe200000001ff */
[----:B0-----:R-:W-:-:S03]  /*3bb0*/  MOV R9, R0 ;  /* 0x0000000000097202 */ /* 0x001fc60000000f00 */
[----:B------:R-:W-:Y:S05]  /*3bc0*/  RET.REL.NODEC R12 `(_Z18applySoftmaxKernelPfS_ii) ;  /* 0xffffffc40c0c7950 */ /* 0x000fea0003c3ffff */
.L_x_90:
        /* <DEDUP_REMOVED lines=11> */
.L_x_114:


//--------------------- .text._Z19computeScoresKernelPfS_S_iii --------------------------
	.section	.text._Z19computeScoresKernelPfS_S_iii,"ax",@progbits
	.align	128
        .global         _Z19computeScoresKernelPfS_S_iii
        .type           _Z19computeScoresKernelPfS_S_iii,@function
        .size           _Z19computeScoresKernelPfS_S_iii,(.L_x_116 - _Z19computeScoresKernelPfS_S_iii)
        .other          _Z19computeScoresKernelPfS_S_iii,@"STO_CUDA_ENTRY STV_DEFAULT"
_Z19computeScoresKernelPfS_S_iii:
.text._Z19computeScoresKernelPfS_S_iii:
[----:B------:R-:W-:Y:S01]  /*0000*/  LDC R1, c[0x0][0x37c] ;  /* 0x0000df00ff017b82 */ /* 0x000fe20000000800 */
[----:B------:R-:W0:Y:S07]  /*0010*/  S2R R3, SR_TID.X ;  /* 0x0000000000037919 */ /* 0x000e2e0000002100 */
[----:B------:R-:W1:Y:S01]  /*0020*/  LDC R7, c[0x0][0x364] ;  /* 0x0000d900ff077b82 */ /* 0x000e620000000800 */
[----:B------:R-:W2:Y:S01]  /*0030*/  LDCU.64 UR6, c[0x0][0x398] ;  /* 0x00007300ff0677ac */ /* 0x000ea20008000a00 */
[----:B------:R-:W1:Y:S06]  /*0040*/  S2R R0, SR_TID.Y ;  /* 0x0000000000007919 */ /* 0x000e6c0000002200 */
[----:B------:R-:W0:Y:S08]  /*0050*/  S2UR UR5, SR_CTAID.X ;  /* 0x00000000000579c3 */ /* 0x000e300000002500 */
[----:B------:R-:W0:Y:S08]  /*0060*/  LDC R6, c[0x0][0x360] ;  /* 0x0000d800ff067b82 */ /* 0x000e300000000800 */
[----:B------:R-:W1:Y:S01]  /*0070*/  S2UR UR4, SR_CTAID.Y ;  /* 0x00000000000479c3 */ /* 0x000e620000002600 */
[----:B0-----:R-:W-:-:S05]  /*0080*/  IMAD R6, R6, UR5, R3 ;  /* 0x0000000506067c24 */ /* 0x001fca000f8e0203 */
[----:B--2---:R-:W-:Y:S01]  /*0090*/  ISETP.GE.AND P0, PT, R6, UR7, PT ;  /* 0x0000000706007c0c */ /* 0x004fe2000bf06270 */
[----:B-1----:R-:W-:-:S05]  /*00a0*/  IMAD R7, R7, UR4, R0 ;  /* 0x0000000407077c24 */ /* 0x002fca000f8e0200 */
[----:B------:R-:W-:-:S13]  /*00b0*/  ISETP.GE.OR P0, PT, R7, UR6, P0 ;  /* 0x0000000607007c0c */ /* 0x000fda0008706670 */
[----:B------:R-:W-:Y:S05]  /*00c0*/  @P0 EXIT ;  /* 0x000000000000094d */ /* 0x000fea0003800000 */
[----:B------:R-:W0:Y:S01]  /*00d0*/  LDCU UR12, c[0x0][0x3a0] ;  /* 0x00007400ff0c77ac */ /* 0x000e220008000800 */
[----:B------:R-:W-:Y:S01]  /*00e0*/  HFMA2 R15, -RZ, RZ, 0, 0 ;  /* 0x00000000ff0f7431 */ /* 0x000fe200000001ff */
[----:B------:R-:W1:Y:S01]  /*00f0*/  LDCU.64 UR10, c[0x0][0x358] ;  /* 0x00006b00ff0a77ac */ /* 0x000e620008000a00 */
[----:B0-----:R-:W-:-:S09]  /*0100*/  UISETP.GE.AND UP0, UPT, UR12, 0x1, UPT ;  /* 0x000000010c00788c */ /* 0x001fd2000bf06270 */
[----:B-1----:R-:W-:Y:S05]  /*0110*/  BRA.U !UP0, `(.L_x_91) ;  /* 0x0000000908987547 */ /* 0x002fea000b800000 */
[----:B------:R-:W-:Y:S02]  /*0120*/  UISETP.GE.U32.AND UP1, UPT, UR12, 0x10, UPT ;  /* 0x000000100c00788c */ /* 0x000fe4000bf26070 */
[----:B------:R-:W-:Y:S01]  /*0130*/  IMAD R8, R7, UR12, RZ ;  /* 0x0000000c07087c24 */ /* 0x000fe2000f8e02ff */
[----:B------:R-:W-:Y:S02]  /*0140*/  ULOP3.LUT UR8, UR12, 0xf, URZ, 0xc0, !UPT ;  /* 0x0000000f0c087892 */ /* 0x000fe4000f8ec0ff */
[----:B------:R-:W-:Y:S01]  /*0150*/  IMAD R9, R6, UR12, RZ ;  /* 0x0000000c06097c24 */ /* 0x000fe2000f8e02ff */
[----:B------:R-:W-:Y:S01]  /*0160*/  UMOV UR4, URZ ;  /* 0x000000ff00047c82 */ /* 0x000fe20008000000 */
[----:B------:R-:W-:Y:S01]  /*0170*/  IMAD.MOV.U32 R15, RZ, RZ, RZ ;  /* 0x000000ffff0f7224 */ /* 0x000fe200078e00ff */
[----:B------:R-:W-:Y:S01]  /*0180*/  UISETP.NE.AND UP0, UPT, UR8, URZ, UPT ;  /* 0x000000ff0800728c */ /* 0x000fe2000bf05270 */
[----:B------:R-:W-:Y:S10]  /*0190*/  BRA.U !UP1, `(.L_x_92) ;  /* 0x0000000509107547 */ /* 0x000ff4000b800000 */
[----:B------:R-:W0:Y:S01]  /*01a0*/  LDC.64 R2, c[0x0][0x380] ;  /* 0x0000e000ff027b82 */ /* 0x000e220000000a00 */
[----:B------:R-:W1:Y:S01]  /*01b0*/  LDCU.64 UR6, c[0x0][0x388] ;  /* 0x00007100ff0677ac */ /* 0x000e620008000a00 */
[----:B------:R-:W-:Y:S01]  /*01c0*/  IMAD.MOV.U32 R15, RZ, RZ, RZ ;  /* 0x000000ffff0f7224 */ /* 0x000fe200078e00ff */
[----:B------:R-:W-:Y:S01]  /*01d0*/  MOV R0, R9 ;  /* 0x0000000900007202 */ /* 0x000fe20000000f00 */
[----:B------:R-:W-:-:S04]  /*01e0*/  ULOP3.LUT UR4, UR12, 0x7ffffff0, URZ, 0xc0, !UPT ;  /* 0x7ffffff00c047892 */ /* 0x000fc8000f8ec0ff */
[----:B------:R-:W-:Y:S02]  /*01f0*/  UIADD3 UR9, UPT, UPT, -UR4, URZ, URZ ;  /* 0x000000ff04097290 */ /* 0x000fe4000fffe1ff */
[----:B-1----:R-:W-:-:S04]  /*0200*/  UIADD3 UR5, UP1, UPT, UR6, 0x20, URZ ;  /* 0x0000002006057890 */ /* 0x002fc8000ff3e0ff */
[----:B------:R-:W-:Y:S01]  /*0210*/  UIADD3.X UR6, UPT, UPT, URZ, UR7, URZ, UP1, !UPT ;  /* 0x00000007ff067290 */ /* 0x000fe20008ffe4ff */
[----:B0-----:R-:W-:-:S03]  /*0220*/  IMAD.WIDE.U32 R2, R8, 0x4, R2 ;  /* 0x0000000408027825 */ /* 0x001fc600078e0002 */
[----:B------:R-:W-:-:S04]  /*0230*/  IADD3 R4, P0, PT, R2, 0x20, RZ ;  /* 0x0000002002047810 */ /* 0x000fc80007f1e0ff */
[----:B------:R-:W-:-:S09]  /*0240*/  IADD3.X R5, PT, PT, RZ, R3, RZ, P0, !PT ;  /* 0x00000003ff057210 */ /* 0x000fd200007fe4ff */
.L_x_93:
[----:B------:R-:W-:Y:S01]  /*0250*/  MOV R3, UR6 ;  /* 0x0000000600037c02 */ /* 0x000fe20008000f00 */
[----:B------:R-:W-:Y:S01]  /*0260*/  IMAD.U32 R2, RZ, RZ, UR5 ;  /* 0x00000005ff027e24 */ /* 0x000fe2000f8e00ff */
[----:B------:R-:W2:Y:S03]  /*0270*/  LDG.E R14, desc[UR10][R4.64+-0x20] ;  /* 0xffffe00a040e7981 */ /* 0x000ea6000c1e1900 */
[----:B------:R-:W-:Y:S01]  /*0280*/  IMAD.WIDE R2, R0, 0x4, R2 ;  /* 0x0000000400027825 */ /* 0x000fe200078e0202 */
[----:B------:R-:W3:Y:S04]  /*0290*/  LDG.E R17, desc[UR10][R4.64+-0x1c] ;  /* 0xffffe40a04117981 */ /* 0x000ee8000c1e1900 */
[----:B------:R-:W2:Y:S04]  /*02a0*/  LDG.E R16, desc[UR10][R2.64+-0x20] ;  /* 0xffffe00a02107981 */ /* 0x000ea8000c1e1900 */
        /* <DEDUP_REMOVED lines=13> */
[----:B--2---:R-:W-:-:S03]  /*0380*/  FFMA R16, R14, R16, R15 ;  /* 0x000000100e107223 */ /* 0x004fc6000000000f */
[----:B------:R-:W2:Y:S01]  /*0390*/  LDG.E R15, desc[UR10][R4.64+-0x4] ;  /* 0xfffffc0a040f7981 */ /* 0x000ea2000c1e1900 */
[----:B---3--:R-:W-:-:S03]  /*03a0*/  FFMA R24, R17, R24, R16 ;  /* 0x0000001811187223 */ /* 0x008fc60000000010 */
[----:B------:R-:W2:Y:S04]  /*03b0*/  LDG.E R14, desc[UR10][R2.64+-0x4] ;  /* 0xfffffc0a020e7981 */ /* 0x000ea8000c1e1900 */
[----:B------:R-:W3:Y:S01]  /*03c0*/  LDG.E R16, desc[UR10][R4.64] ;  /* 0x0000000a04107981 */ /* 0x000ee2000c1e1900 */
[----:B----4-:R-:W-:-:S03]  /*03d0*/  FFMA R25, R19, R18, R24 ;  /* 0x0000001213197223 */ /* 0x010fc60000000018 */
[----:B------:R-:W3:Y:S04]  /*03e0*/  LDG.E R17, desc[UR10][R2.64] ;  /* 0x0000000a02117981 */ /* 0x000ee8000c1e1900 */
[----:B------:R-:W4:Y:S01]  /*03f0*/  LDG.E R18, desc[UR10][R4.64+0x4] ;  /* 0x0000040a04127981 */ /* 0x000f22000c1e1900 */
[----:B-----5:R-:W-:-:S03]  /*0400*/  FFMA R25, R20, R21, R25 ;  /* 0x0000001514197223 */ /* 0x020fc60000000019 */
[----:B------:R-:W4:Y:S04]  /*0410*/  LDG.E R19, desc[UR10][R2.64+0x4] ;  /* 0x0000040a02137981 */ /* 0x000f28000c1e1900 */
[----:B------:R-:W5:Y:S01]  /*0420*/  LDG.E R20, desc[UR10][R4.64+0x8] ;  /* 0x0000080a04147981 */ /* 0x000f62000c1e1900 */
[----:B------:R-:W-:-:S03]  /*0430*/  FFMA R25, R22, R23, R25 ;  /* 0x0000001716197223 */ /* 0x000fc60000000019 */
[----:B------:R-:W5:Y:S04]  /*0440*/  LDG.E R21, desc[UR10][R2.64+0x8] ;  /* 0x0000080a02157981 */ /* 0x000f68000c1e1900 */
[----:B------:R-:W5:Y:S01]  /*0450*/  LDG.E R22, desc[UR10][R4.64+0xc] ;  /* 0x00000c0a04167981 */ /* 0x000f62000c1e1900 */
[----:B------:R-:W-:-:S03]  /*0460*/  FFMA R25, R10, R11, R25 ;  /* 0x0000000b0a197223 */ /* 0x000fc60000000019 */
[----:B------:R-:W5:Y:S04]  /*0470*/  LDG.E R23, desc[UR10][R2.64+0xc] ;  /* 0x00000c0a02177981 */ /* 0x000f68000c1e1900 */
[----:B------:R-:W5:Y:S04]  /*0480*/  LDG.E R10, desc[UR10][R4.64+0x10] ;  /* 0x0000100a040a7981 */ /* 0x000f68000c1e1900 */
[----:B------:R-:W5:Y:S01]  /*0490*/  LDG.E R11, desc[UR10][R2.64+0x10] ;  /* 0x0000100a020b7981 */ /* 0x000f62000c1e1900 */
[----:B------:R-:W-:-:S03]  /*04a0*/  FFMA R28, R12, R13, R25 ;  /* 0x0000000d0c1c7223 */ /* 0x000fc60000000019 */
[----:B------:R-:W5:Y:S04]  /*04b0*/  LDG.E R24, desc[UR10][R4.64+0x14] ;  /* 0x0000140a04187981 */ /* 0x000f68000c1e1900 */
[----:B------:R-:W5:Y:S04]  /*04c0*/  LDG.E R25, desc[UR10][R2.64+0x14] ;  /* 0x0000140a02197981 */ /* 0x000f68000c1e1900 */
[----:B------:R0:W5:Y:S04]  /*04d0*/  LDG.E R13, desc[UR10][R4.64+0x18] ;  /* 0x0000180a040d7981 */ /* 0x000168000c1e1900 */
[----:B------:R-:W5:Y:S01]  /*04e0*/  LDG.E R12, desc[UR10][R2.64+0x18] ;  /* 0x0000180a020c7981 */ /* 0x000f62000c1e1900 */
[----:B------:R-:W-:-:S04]  /*04f0*/  UIADD3 UR9, UPT, UPT, UR9, 0x10, URZ ;  /* 0x0000001009097890 */ /* 0x000fc8000fffe0ff */
[----:B------:R-:W-:Y:S01]  /*0500*/  UISETP.NE.AND UP1, UPT, UR9, URZ, UPT ;  /* 0x000000ff0900728c */ /* 0x000fe2000bf25270 */
[----:B0-----:R-:W-:Y:S02]  /*0510*/  IADD3 R4, P0, PT, R4, 0x40, RZ ;  /* 0x0000004004047810 */ /* 0x001fe40007f1e0ff */
[----:B------:R-:W-:-:S03]  /*0520*/  IADD3 R0, PT, PT, R0, 0x10, RZ ;  /* 0x0000001000007810 */ /* 0x000fc60007ffe0ff */
[----:B------:R-:W-:Y:S02]  /*0530*/  IMAD.X R5, RZ, RZ, R5, P0 ;  /* 0x000000ffff057224 */ /* 0x000fe400000e0605 */
[----:B--2---:R-:W-:-:S04]  /*0540*/  FFMA R15, R15, R14, R28 ;  /* 0x0000000e0f0f7223 */ /* 0x004fc8000000001c */
[----:B---3--:R-:W-:-:S04]  /*0550*/  FFMA R15, R16, R17, R15 ;  /* 0x00000011100f7223 */ /* 0x008fc8000000000f */
[----:B----4-:R-:W-:-:S04]  /*0560*/  FFMA R15, R18, R19, R15 ;  /* 0x00000013120f7223 */ /* 0x010fc8000000000f */
[----:B-----5:R-:W-:-:S04]  /*0570*/  FFMA R15, R20, R21, R15 ;  /* 0x00000015140f7223 */ /* 0x020fc8000000000f */
[----:B------:R-:W-:-:S04]  /*0580*/  FFMA R15, R22, R23, R15 ;  /* 0x00000017160f7223 */ /* 0x000fc8000000000f */
[----:B------:R-:W-:-:S04]  /*0590*/  FFMA R11, R10, R11, R15 ;  /* 0x0000000b0a0b7223 */ /* 0x000fc8000000000f */
[----:B------:R-:W-:-:S04]  /*05a0*/  FFMA R24, R24, R25, R11 ;  /* 0x0000001918187223 */ /* 0x000fc8000000000b */
[----:B------:R-:W-:-:S04]  /*05b0*/  FFMA R13, R13, R12, R24 ;  /* 0x0000000c0d0d7223 */ /* 0x000fc80000000018 */
[----:B------:R-:W-:Y:S01]  /*05c0*/  FFMA R15, R26, R27, R13 ;  /* 0x0000001b1a0f7223 */ /* 0x000fe2000000000d */
[----:B------:R-:W-:Y:S06]  /*05d0*/  BRA.U UP1, `(.L_x_93) ;  /* 0xfffffffd011c7547 */ /* 0x000fec000b83ffff */
.L_x_92:
[----:B------:R-:W-:Y:S05]  /*05e0*/  BRA.U !UP0, `(.L_x_91) ;  /* 0x0000000508647547 */ /* 0x000fea000b800000 */
[----:B------:R-:W-:Y:S02]  /*05f0*/  UISETP.GE.U32.AND UP0, UPT, UR8, 0x8, UPT ;  /* 0x000000080800788c */ /* 0x000fe4000bf06070 */
[----:B------:R-:W-:-:S04]  /*0600*/  ULOP3.LUT UR6, UR12, 0x7, URZ, 0xc0, !UPT ;  /* 0x000000070c067892 */ /* 0x000fc8000f8ec0ff */
[----:B------:R-:W-:-:S03]  /*0610*/  UISETP.NE.AND UP1, UPT, UR6, URZ, UPT ;  /* 0x000000ff0600728c */ /* 0x000fc6000bf25270 */
[----:B------:R-:W-:Y:S08]  /*0620*/  BRA.U !UP0, `(.L_x_94) ;  /* 0x0000000108907547 */ /* 0x000ff0000b800000 */
[----:B------:R-:W0:Y:S01]  /*0630*/  LDC.64 R10, c[0x0][0x380] ;  /* 0x0000e000ff0a7b82 */ /* 0x000e220000000a00 */
[----:B------:R-:W1:Y:S01]  /*0640*/  LDCU.64 UR8, c[0x0][0x380] ;  /* 0x00007000ff0877ac */ /* 0x000e620008000a00 */
[C---:B------:R-:W-:Y:S01]  /*0650*/  VIADD R3, R8.reuse, UR4 ;  /* 0x0000000408037c36 */ /* 0x040fe20008000000 */
[----:B------:R-:W-:Y:S02]  /*0660*/  IADD3 R0, P0, PT, R8, UR4, RZ ;  /* 0x0000000408007c10 */ /* 0x000fe4000ff1e0ff */
[----:B------:R-:W-:-:S03]  /*0670*/  IADD3 R13, PT, PT, R9, UR4, RZ ;  /* 0x00000004090d7c10 */ /* 0x000fc6000fffe0ff */
[----:B------:R-:W2:Y:S01]  /*0680*/  LDC.64 R4, c[0x0][0x388] ;  /* 0x0000e200ff047b82 */ /* 0x000ea20000000a00 */
[----:B0-----:R-:W-:-:S04]  /*0690*/  IMAD.WIDE.U32 R10, R3, 0x4, R10 ;  /* 0x00000004030a7825 */ /* 0x001fc800078e000a */
[----:B------:R-:W-:Y:S01]  /*06a0*/  IMAD.X R3, RZ, RZ, RZ, P0 ;  /* 0x000000ffff037224 */ /* 0x000fe200000e06ff */
[C---:B-1----:R-:W-:Y:S01]  /*06b0*/  LEA R2, P0, R0.reuse, UR8, 0x2 ;  /* 0x0000000800027c11 */ /* 0x042fe2000f8010ff */
[----:B------:R-:W3:Y:S01]  /*06c0*/  LDG.E R14, desc[UR10][R10.64] ;  /* 0x0000000a0a0e7981 */ /* 0x000ee2000c1e1900 */
[----:B--2---:R-:W-:Y:S02]  /*06d0*/  IMAD.WIDE R4, R13, 0x4, R4 ;  /* 0x000000040d047825 */ /* 0x004fe400078e0204 */
[----:B------:R-:W-:-:S03]  /*06e0*/  LEA.HI.X R3, R0, UR9, R3, 0x2, P0 ;  /* 0x0000000900037c11 */ /* 0x000fc600080f1403 */
[----:B------:R-:W3:Y:S04]  /*06f0*/  LDG.E R16, desc[UR10][R4.64] ;  /* 0x0000000a04107981 */ /* 0x000ee8000c1e1900 */
[----:B------:R-:W2:Y:S04]  /*0700*/  LDG.E R18, desc[UR10][R4.64+0x4] ;  /* 0x0000040a04127981 */ /* 0x000ea8000c1e1900 */
[----:B------:R-:W2:Y:S04]  /*0710*/  LDG.E R17, desc[UR10][R2.64+0x4] ;  /* 0x0000040a02117981 */ /* 0x000ea8000c1e1900 */
        /* <DEDUP_REMOVED lines=13> */
[----:B---3--:R-:W-:-:S04]  /*07f0*/  FFMA R14, R14, R16, R15 ;  /* 0x000000100e0e7223 */ /* 0x008fc8000000000f */
[----:B--2---:R-:W-:-:S04]  /*0800*/  FFMA R14, R17, R18, R14 ;  /* 0x00000012110e7223 */ /* 0x004fc8000000000e */
[----:B----4-:R-:W-:-:S04]  /*0810*/  FFMA R14, R19, R20, R14 ;  /* 0x00000014130e7223 */ /* 0x010fc8000000000e */
[----:B-----5:R-:W-:-:S04]  /*0820*/  FFMA R14, R21, R22, R14 ;  /* 0x00000016150e7223 */ /* 0x020fc8000000000e */
[----:B------:R-:W-:-:S04]  /*0830*/  FFMA R23, R23, R24, R14 ;  /* 0x0000001817177223 */ /* 0x000fc8000000000e */
[----:B------:R-:W-:-:S04]  /*0840*/  FFMA R13, R12, R13, R23 ;  /* 0x0000000d0c0d7223 */ /* 0x000fc80000000017 */
[----:B------:R-:W-:-:S04]  /*0850*/  FFMA R11, R0, R11, R13 ;  /* 0x0000000b000b7223 */ /* 0x000fc8000000000d */
[----:B------:R-:W-:-:S07]  /*0860*/  FFMA R15, R10, R25, R11 ;  /* 0x000000190a0f7223 */ /* 0x000fce000000000b */
.L_x_94:
[----:B------:R-:W-:Y:S05]  /*0870*/  BRA.U !UP1, `(.L_x_91) ;  /* 0x0000000109c07547 */ /* 0x000fea000b800000 */
[----:B------:R-:W-:Y:S02]  /*0880*/  UISETP.GE.U32.AND UP0, UPT, UR6, 0x4, UPT ;  /* 0x000000040600788c */ /* 0x000fe4000bf06070 */
[----:B------:R-:W-:-:S04]  /*0890*/  ULOP3.LUT UR5, UR12, 0x3, URZ, 0xc0, !UPT ;  /* 0x000000030c057892 */ /* 0x000fc8000f8ec0ff */
[----:B------:R-:W-:-:S03]  /*08a0*/  UISETP.NE.AND UP1, UPT, UR5, URZ, UPT ;  /* 0x000000ff0500728c */ /* 0x000fc6000bf25270 */
[----:B------:R-:W-:Y:S08]  /*08b0*/  BRA.U !UP0, `(.L_x_95) ;  /* 0x0000000108607547 */ /* 0x000ff0000b800000 */
[----:B------:R-:W0:Y:S01]  /*08c0*/  LDC.64 R2, c[0x0][0x380] ;  /* 0x0000e000ff027b82 */ /* 0x000e220000000a00 */
[----:B------:R-:W1:Y:S01]  /*08d0*/  LDCU.64 UR6, c[0x0][0x380] ;  /* 0x00007000ff0677ac */ /* 0x000e620008000a00 */
[C---:B------:R-:W-:Y:S01]  /*08e0*/  IADD3 R11, PT, PT, R8.reuse, UR4, RZ ;  /* 0x00000004080b7c10 */ /* 0x040fe2000fffe0ff */
[----:B------:R-:W-:Y:S01]  /*08f0*/  VIADD R13, R9, UR4 ;  /* 0x00000004090d7c36 */ /* 0x000fe20008000000 */
[----:B------:R-:W-:-:S04]  /*0900*/  IADD3 R0, P0, PT, R8, UR4, RZ ;  /* 0x0000000408007c10 */ /* 0x000fc8000ff1e0ff */
[----:B------:R-:W2:Y:S01]  /*0910*/  LDC.64 R4, c[0x0][0x388] ;  /* 0x0000e200ff047b82 */ /* 0x000ea20000000a00 */
[----:B0-----:R-:W-:Y:S01]  /*0920*/  IMAD.WIDE.U32 R10, R11, 0x4, R2 ;  /* 0x000000040b0a7825 */ /* 0x001fe200078e0002 */
[----:B------:R-:W-:Y:S02]  /*0930*/  IADD3.X R3, PT, PT, RZ, RZ, RZ, P0, !PT ;  /* 0x000000ffff037210 */ /* 0x000fe400007fe4ff */
[----:B-1----:R-:W-:-:S03]  /*0940*/  LEA R2, P0, R0, UR6, 0x2 ;  /* 0x0000000600027c11 */ /* 0x002fc6000f8010ff */
[----:B------:R-:W3:Y:S01]  /*0950*/  LDG.E R10, desc[UR10][R10.64] ;  /* 0x0000000a0a0a7981 */ /* 0x000ee2000c1e1900 */
[----:B------:R-:W-:Y:S01]  /*0960*/  LEA.HI.X R3, R0, UR7, R3, 0x2, P0 ;  /* 0x0000000700037c11 */ /* 0x000fe200080f1403 */
[----:B--2---:R-:W-:-:S04]  /*0970*/  IMAD.WIDE R4, R13, 0x4, R4 ;  /* 0x000000040d047825 */ /* 0x004fc800078e0204 */
[----:B------:R-:W2:Y:S04]  /*0980*/  LDG.E R13, desc[UR10][R2.64+0x4] ;  /* 0x0000040a020d7981 */ /* 0x000ea8000c1e1900 */
[----:B------:R-:W3:Y:S04]  /*0990*/  LDG.E R0, desc[UR10][R4.64] ;  /* 0x0000000a04007981 */ /* 0x000ee8000c1e1900 */
[----:B------:R-:W2:Y:S04]  /*09a0*/  LDG.E R12, desc[UR10][R4.64+0x4] ;  /* 0x0000040a040c7981 */ /* 0x000ea8000c1e1900 */
[----:B------:R-:W4:Y:S04]  /*09b0*/  LDG.E R14, desc[UR10][R4.64+0x8] ;  /* 0x0000080a040e7981 */ /* 0x000f28000c1e1900 */
[----:B------:R-:W4:Y:S04]  /*09c0*/  LDG.E R17, desc[UR10][R2.64+0x8] ;  /* 0x0000080a02117981 */ /* 0x000f28000c1e1900 */
[----:B------:R-:W5:Y:S04]  /*09d0*/  LDG.E R19, desc[UR10][R2.64+0xc] ;  /* 0x00000c0a02137981 */ /* 0x000f68000c1e1900 */
[----:B------:R-:W5:Y:S01]  /*09e0*/  LDG.E R16, desc[UR10][R4.64+0xc] ;  /* 0x00000c0a04107981 */ /* 0x000f62000c1e1900 */
[----:B------:R-:W-:Y:S01]  /*09f0*/  UIADD3 UR4, UPT, UPT, UR4, 0x4, URZ ;  /* 0x0000000404047890 */ /* 0x000fe2000fffe0ff */
[----:B---3--:R-:W-:-:S04]  /*0a00*/  FFMA R0, R10, R0, R15 ;  /* 0x000000000a007223 */ /* 0x008fc8000000000f */
[----:B--2---:R-:W-:-:S04]  /*0a10*/  FFMA R0, R13, R12, R0 ;  /* 0x0000000c0d007223 */ /* 0x004fc80000000000 */
[----:B----4-:R-:W-:-:S04]  /*0a20*/  FFMA R0, R17, R14, R0 ;  /* 0x0000000e11007223 */ /* 0x010fc80000000000 */
[----:B-----5:R-:W-:-:S07]  /*0a30*/  FFMA R15, R19, R16, R0 ;  /* 0x00000010130f7223 */ /* 0x020fce0000000000 */
.L_x_95:
[----:B------:R-:W-:Y:S05]  /*0a40*/  BRA.U !UP1, `(.L_x_91) ;  /* 0x00000001094c7547 */ /* 0x000fea000b800000 */
[----:B------:R-:W0:Y:S01]  /*0a50*/  LDC.64 R4, c[0x0][0x380] ;  /* 0x0000e000ff047b82 */ /* 0x000e220000000a00 */
[----:B------:R-:W-:Y:S01]  /*0a60*/  VIADD R11, R8, UR4 ;  /* 0x00000004080b7c36 */ /* 0x000fe20008000000 */
[----:B------:R-:W-:-:S06]  /*0a70*/  UIADD3 UR5, UPT, UPT, -UR5, URZ, URZ ;  /* 0x000000ff05057290 */ /* 0x000fcc000fffe1ff */
[----:B------:R-:W1:Y:S01]  /*0a80*/  LDC.64 R2, c[0x0][0x388] ;  /* 0x0000e200ff027b82 */ /* 0x000e620000000a00 */
[----:B0-----:R-:W-:Y:S01]  /*0a90*/  IMAD.WIDE.U32 R4, R11, 0x4, R4 ;  /* 0x000000040b047825 */ /* 0x001fe200078e0004 */
[----:B------:R-:W-:-:S03]  /*0aa0*/  IADD3 R11, PT, PT, R9, UR4, RZ ;  /* 0x00000004090b7c10 */ /* 0x000fc6000fffe0ff */
[----:B------:R-:W-:Y:S01]  /*0ab0*/  IMAD.MOV.U32 R13, RZ, RZ, R5 ;  /* 0x000000ffff0d7224 */ /* 0x000fe200078e0005 */
[----:B------:R-:W-:-:S07]  /*0ac0*/  MOV R8, R4 ;  /* 0x0000000400087202 */ /* 0x000fce0000000f00 */
.L_x_96:
[----:B-1----:R-:W-:-:S04]  /*0ad0*/  IMAD.WIDE R4, R11, 0x4, R2 ;  /* 0x000000040b047825 */ /* 0x002fc800078e0202 */
[----:B------:R-:W-:Y:S02]  /*0ae0*/  IMAD.MOV.U32 R9, RZ, RZ, R13 ;  /* 0x000000ffff097224 */ /* 0x000fe400078e000d */
[----:B------:R-:W2:Y:S04]  /*0af0*/  LDG.E R4, desc[UR10][R4.64] ;  /* 0x0000000a04047981 */ /* 0x000ea8000c1e1900 */
[----:B------:R0:W2:Y:S01]  /*0b00*/  LDG.E R0, desc[UR10][R8.64] ;  /* 0x0000000a08007981 */ /* 0x0000a2000c1e1900 */
[----:B------:R-:W-:Y:S01]  /*0b10*/  UIADD3 UR5, UPT, UPT, UR5, 0x1, URZ ;  /* 0x0000000105057890 */ /* 0x000fe2000fffe0ff */
[----:B------:R-:W-:-:S03]  /*0b20*/  IADD3 R11, PT, PT, R11, 0x1, RZ ;  /* 0x000000010b0b7810 */ /* 0x000fc60007ffe0ff */
[----:B------:R-:W-:Y:S01]  /*0b30*/  UISETP.NE.AND UP0, UPT, UR5, URZ, UPT ;  /* 0x000000ff0500728c */ /* 0x000fe2000bf05270 */
[----:B0-----:R-:W-:-:S05]  /*0b40*/  IADD3 R8, P0, PT, R8, 0x4, RZ ;  /* 0x0000000408087810 */ /* 0x001fca0007f1e0ff */
[----:B------:R-:W-:Y:S02]  /*0b50*/  IMAD.X R13, RZ, RZ, R13, P0 ;  /* 0x000000ffff0d7224 */ /* 0x000fe400000e060d */
[----:B--2---:R-:W-:Y:S01]  /*0b60*/  FFMA R15, R0, R4, R15 ;  /* 0x00000004000f7223 */ /* 0x004fe2000000000f */
[----:B------:R-:W-:Y:S06]  /*0b70*/  BRA.U UP0, `(.L_x_96) ;  /* 0xfffffffd00d47547 */ /* 0x000fec000b83ffff */
.L_x_91:
[----:B------:R-:W-:-:S04]  /*0b80*/  I2FP.F32.S32 R0, UR12 ;  /* 0x0000000c00007c45 */ /* 0x000fc80008201400 */
[----:B------:R-:W-:Y:S01]  /*0b90*/  IADD3 R2, PT, PT, R0, -0xd000000, RZ ;  /* 0xf300000000027810 */ /* 0x000fe20007ffe0ff */
[----:B------:R0:W1:Y:S03]  /*0ba0*/  MUFU.RSQ R3, R0 ;  /* 0x0000000000037308 */ /* 0x0000660000001400 */
[----:B------:R-:W-:-:S13]  /*0bb0*/  ISETP.GT.U32.AND P0, PT, R2, 0x727fffff, PT ;  /* 0x727fffff0200780c */ /* 0x000fda0003f04070 */
[----:B0-----:R-:W-:Y:S05]  /*0bc0*/  @!P0 BRA `(.L_x_97) ;  /* 0x0000000000108947 */ /* 0x001fea0003800000 */
[----:B------:R-:W-:-:S07]  /*0bd0*/  MOV R4, 0xbf0 ;  /* 0x00000bf000047802 */ /* 0x000fce0000000f00 */
[----:B-1----:R-:W-:Y:S05]  /*0be0*/  CALL.REL.NOINC `($__internal_1_$__cuda_sm20_sqrt_rn_f32_slowpath) ;  /* 0x0000000000687944 */ /* 0x002fea0003c00000 */
[----:B------:R-:W-:Y:S01]  /*0bf0*/  IMAD.MOV.U32 R3, RZ, RZ, R0 ;  /* 0x000000ffff037224 */ /* 0x000fe200078e0000 */
[----:B------:R-:W-:Y:S06]  /*0c00*/  BRA `(.L_x_98) ;  /* 0x0000000000107947 */ /* 0x000fec0003800000 */
.L_x_97:
[----:B-1----:R-:W-:Y:S01]  /*0c10*/  FMUL.FTZ R5, R0, R3 ;  /* 0x0000000300057220 */ /* 0x002fe20000410000 */
[----:B------:R-:W-:-:S03]  /*0c20*/  FMUL.FTZ R3, R3, 0.5 ;  /* 0x3f00000003037820 */ /* 0x000fc60000410000 */
[----:B------:R-:W-:-:S04]  /*0c30*/  FFMA R0, -R5, R5, R0 ;  /* 0x0000000505007223 */ /* 0x000fc80000000100 */
[----:B------:R-:W-:-:S07]  /*0c40*/  FFMA R3, R0, R3, R5 ;  /* 0x0000000300037223 */ /* 0x000fce0000000005 */
.L_x_98:
[----:B------:R-:W0:Y:S01]  /*0c50*/  MUFU.RCP R0, R3 ;  /* 0x0000000300007308 */ /* 0x000e220000001000 */
[----:B------:R-:W-:Y:S07]  /*0c60*/  BSSY.RECONVERGENT B0, `(.L_x_99) ;  /* 0x000000c000007945 */ /* 0x000fee0003800200 */
[----:B------:R-:W1:Y:S01]  /*0c70*/  FCHK P0, R15, R3 ;  /* 0x000000030f007302 */ /* 0x000e620000000000 */
[----:B0-----:R-:W-:-:S04]  /*0c80*/  FFMA R5, R0, -R3, 1 ;  /* 0x3f80000000057423 */ /* 0x001fc80000000803 */
[----:B------:R-:W-:-:S04]  /*0c90*/  FFMA R0, R0, R5, R0 ;  /* 0x0000000500007223 */ /* 0x000fc80000000000 */
[----:B------:R-:W-:-:S04]  /*0ca0*/  FFMA R2, R0, R15, RZ ;  /* 0x0000000f00027223 */ /* 0x000fc800000000ff */
[----:B------:R-:W-:-:S04]  /*0cb0*/  FFMA R5, R2, -R3, R15 ;  /* 0x8000000302057223 */ /* 0x000fc8000000000f */
[----:B------:R-:W-:Y:S01]  /*0cc0*/  FFMA R5, R0, R5, R2 ;  /* 0x0000000500057223 */ /* 0x000fe20000000002 */
[----:B-1----:R-:W-:Y:S06]  /*0cd0*/  @!P0 BRA `(.L_x_100) ;  /* 0x0000000000108947 */ /* 0x002fec0003800000 */
[----:B------:R-:W-:Y:S02]  /*0ce0*/  MOV R0, R15 ;  /* 0x0000000f00007202 */ /* 0x000fe40000000f00 */
[----:B------:R-:W-:-:S07]  /*0cf0*/  MOV R2, 0xd10 ;  /* 0x00000d1000027802 */ /* 0x000fce0000000f00 */
[----:B------:R-:W-:Y:S05]  /*0d00*/  CALL.REL.NOINC `($__internal_2_$__cuda_sm3x_div_rn_noftz_f32_slowpath) ;  /* 0x0000000000807944 */ /* 0x000fea0003c00000 */
[----:B------:R-:W-:-:S07]  /*0d10*/  IMAD.MOV.U32 R5, RZ, RZ, R0 ;  /* 0x000000ffff057224 */ /* 0x000fce00078e0000 */
.L_x_100:
[----:B------:R-:W-:Y:S05]  /*0d20*/  BSYNC.RECONVERGENT B0 ;  /* 0x0000000000007941 */ /* 0x000fea0003800200 */
.L_x_99:
[----:B------:R-:W0:Y:S01]  /*0d30*/  LDC.64 R2, c[0x0][0x390] ;  /* 0x0000e400ff027b82 */ /* 0x000e220000000a00 */
[----:B------:R-:W1:Y:S02]  /*0d40*/  LDCU UR4, c[0x0][0x39c] ;  /* 0x00007380ff0477ac */ /* 0x000e640008000800 */
[----:B-1----:R-:W-:-:S04]  /*0d50*/  IMAD R7, R7, UR4, R6 ;  /* 0x0000000407077c24 */ /* 0x002fc8000f8e0206 */
[----:B0-----:R-:W-:-:S05]  /*0d60*/  IMAD.WIDE R2, R7, 0x4, R2 ;  /* 0x0000000407027825 */ /* 0x001fca00078e0202 */
[----:B------:R-:W-:Y:S01]  /*0d70*/  STG.E desc[UR10][R2.64], R5 ;  /* 0x0000000502007986 */ /* 0x000fe2000c10190a */
[----:B------:R-:W-:Y:S05]  /*0d80*/  EXIT ;  /* 0x000000000000794d */ /* 0x000fea0003800000 */
        .weak           $__internal_1_$__cuda_sm20_sqrt_rn_f32_slowpath
        .type           $__internal_1_$__cuda_sm20_sqrt_rn_f32_slowpath,@function
        .size           $__internal_1_$__cuda_sm20_sqrt_rn_f32_slowpath,($__internal_2_$__cuda_sm3x_div_rn_noftz_f32_slowpath - $__internal_1_$__cuda_sm20_sqrt_rn_f32_slowpath)
$__internal_1_$__cuda_sm20_sqrt_rn_f32_slowpath:
[----:B------:R-:W-:-:S13]  /*0d90*/  LOP3.LUT P0, RZ, R0, 0x7fffffff, RZ, 0xc0, !PT ;  /* 0x7fffffff00ff7812 */ /* 0x000fda000780c0ff */
[----:B------:R-:W-:Y:S01]  /*0da0*/  @!P0 MOV R2, R0 ;  /* 0x0000000000028202 */ /* 0x000fe20000000f00 */
[----:B------:R-:W-:Y:S06]  /*0db0*/  @!P0 BRA `(.L_x_101) ;  /* 0x0000000000448947 */ /* 0x000fec0003800000 */
[----:B------:R-:W-:-:S13]  /*0dc0*/  FSETP.GEU.FTZ.AND P0, PT, R0, RZ, PT ;  /* 0x000000ff0000720b */ /* 0x000fda0003f1e000 */
[----:B------:R-:W-:Y:S01]  /*0dd0*/  @!P0 IMAD.MOV.U32 R2, RZ, RZ, 0x7fffffff ;  /* 0x7fffffffff028424 */ /* 0x000fe200078e00ff */
[----:B------:R-:W-:Y:S06]  /*0de0*/  @!P0 BRA `(.L_x_101) ;  /* 0x0000000000388947 */ /* 0x000fec0003800000 */
[----:B------:R-:W-:-:S13]  /*0df0*/  FSETP.GTU.FTZ.AND P0, PT, |R0|, +INF , PT ;  /* 0x7f8000000000780b */ /* 0x000fda0003f1c200 */
[----:B------:R-:W-:Y:S01]  /*0e00*/  @P0 FADD.FTZ R2, R0, 1 ;  /* 0x3f80000000020421 */ /* 0x000fe20000010000 */
[----:B------:R-:W-:Y:S06]  /*0e10*/  @P0 BRA `(.L_x_101) ;  /* 0x00000000002c0947 */ /* 0x000fec0003800000 */
[----:B------:R-:W-:-:S13]  /*0e20*/  FSETP.NEU.FTZ.AND P0, PT, |R0|, +INF , PT ;  /* 0x7f8000000000780b */ /* 0x000fda0003f1d200 */
[----:B------:R-:W-:Y:S01]  /*0e30*/  @!P0 MOV R2, R0 ;  /* 0x0000000000028202 */ /* 0x000fe20000000f00 */
[----:B------:R-:W-:Y:S06]  /*0e40*/  @!P0 BRA `(.L_x_101) ;  /* 0x0000000000208947 */ /* 0x000fec0003800000 */
[----:B------:R-:W-:-:S04]  /*0e50*/  FFMA R0, R0, 1.84467440737095516160e+19, RZ ;  /* 0x5f80000000007823 */ /* 0x000fc800000000ff */
[----:B------:R-:W0:Y:S02]  /*0e60*/  MUFU.RSQ R3, R0 ;  /* 0x0000000000037308 */ /* 0x000e240000001400 */
[----:B0-----:R-:W-:Y:S01]  /*0e70*/  FMUL.FTZ R5, R0, R3 ;  /* 0x0000000300057220 */ /* 0x001fe20000410000 */
[----:B------:R-:W-:-:S03]  /*0e80*/  FMUL.FTZ R3, R3, 0.5 ;  /* 0x3f00000003037820 */ /* 0x000fc60000410000 */
[----:B------:R-:W-:-:S04]  /*0e90*/  FADD.FTZ R2, -R5, -RZ ;  /* 0x800000ff05027221 */ /* 0x000fc80000010100 */
[----:B------:R-:W-:-:S04]  /*0ea0*/  FFMA R2, R5, R2, R0 ;  /* 0x0000000205027223 */ /* 0x000fc80000000000 */
[----:B------:R-:W-:-:S04]  /*0eb0*/  FFMA R2, R2, R3, R5 ;  /* 0x0000000302027223 */ /* 0x000fc80000000005 */
[----:B------:R-:W-:-:S07]  /*0ec0*/  FMUL.FTZ R2, R2, 2.3283064365386962891e-10 ;  /* 0x2f80000002027820 */ /* 0x000fce0000410000 */
.L_x_101:
[----:B------:R-:W-:Y:S01]  /*0ed0*/  HFMA2 R3, -RZ, RZ, 0, 0 ;  /* 0x00000000ff037431 */ /* 0x000fe200000001ff */
[----:B------:R-:W-:Y:S01]  /*0ee0*/  MOV R0, R2 ;  /* 0x0000000200007202 */ /* 0x000fe20000000f00 */
[----:B------:R-:W-:-:S04]  /*0ef0*/  IMAD.MOV.U32 R2, RZ, RZ, R4 ;  /* 0x000000ffff027224 */ /* 0x000fc800078e0004 */
[----:B------:R-:W-:Y:S05]  /*0f00*/  RET.REL.NODEC R2 `(_Z19computeScoresKernelPfS_S_iii) ;  /* 0xfffffff0023c7950 */ /* 0x000fea0003c3ffff */
        .weak           $__internal_2_$__cuda_sm3x_div_rn_noftz_f32_slowpath
        .type           $__internal_2_$__cuda_sm3x_div_rn_noftz_f32_slowpath,@function
        .size           $__internal_2_$__cuda_sm3x_div_rn_noftz_f32_slowpath,(.L_x_116 - $__internal_2_$__cuda_sm3x_div_rn_noftz_f32_slowpath)
$__internal_2_$__cuda_sm3x_div_rn_noftz_f32_slowpath:
[----:B------:R-:W-:Y:S01]  /*0f10*/  SHF.R.U32.HI R5, RZ, 0x17, R3 ;  /* 0x00000017ff057819 */ /* 0x000fe20000011603 */
[----:B------:R-:W-:Y:S01]  /*0f20*/  BSSY.RECONVERGENT B1, `(.L_x_102) ;  /* 0x0000062000017945 */ /* 0x000fe20003800200 */
[----:B------:R-:W-:Y:S02]  /*0f30*/  SHF.R.U32.HI R4, RZ, 0x17, R0 ;  /* 0x00000017ff047819 */ /* 0x000fe40000011600 */
[----:B------:R-:W-:Y:S02]  /*0f40*/  LOP3.LUT R12, R5, 0xff, RZ, 0xc0, !PT ;  /* 0x000000ff050c7812 */ /* 0x000fe400078ec0ff */
[----:B------:R-:W-:Y:S02]  /*0f50*/  LOP3.LUT R10, R4, 0xff, RZ, 0xc0, !PT ;  /* 0x000000ff040a7812 */ /* 0x000fe400078ec0ff */
[----:B------:R-:W-:-:S03]  /*0f60*/  IADD3 R8, PT, PT, R12, -0x1, RZ ;  /* 0xffffffff0c087810 */ /* 0x000fc60007ffe0ff */
[----:B------:R-:W-:Y:S01]  /*0f70*/  VIADD R5, R10, 0xffffffff ;  /* 0xffffffff0a057836 */ /* 0x000fe20000000000 */
[----:B------:R-:W-:-:S04]  /*0f80*/  ISETP.GT.U32.AND P0, PT, R8, 0xfd, PT ;  /* 0x000000fd0800780c */ /* 0x000fc80003f04070 */
        /* <DEDUP_REMOVED lines=22> */
[----:B------:R-:W-:Y:S02]  /*10f0*/  @!P0 IMAD.MOV.U32 R4, RZ, RZ, -0x40 ;  /* 0xffffffc0ff048424 */ /* 0x000fe400078e00ff */
[----:B------:R-:W-:Y:S01]  /*1100*/  @!P0 FFMA R0, R0, 1.84467440737095516160e+19, RZ ;  /* 0x5f80000000008823 */ /* 0x000fe200000000ff */
[----:B------:R-:W-:Y:S02]  /*1110*/  @!P1 FFMA R3, R3, 1.84467440737095516160e+19, RZ ;  /* 0x5f80000003039823 */ /* 0x000fe400000000ff */
[----:B------:R-:W-:-:S07]  /*1120*/  @!P1 IADD3 R4, PT, PT, R4, 0x40, RZ ;  /* 0x0000004004049810 */ /* 0x000fce0007ffe0ff */
.L_x_103:
[----:B------:R-:W-:Y:S01]  /*1130*/  LEA R8, R12, 0xc0800000, 0x17 ;  /* 0xc08000000c087811 */ /* 0x000fe200078eb8ff */
[----:B------:R-:W-:Y:S03]  /*1140*/  BSSY.RECONVERGENT B2, `(.L_x_108) ;  /* 0x0000036000027945 */ /* 0x000fe60003800200 */
[----:B------:R-:W-:Y:S01]  /*1150*/  IADD3 R8, PT, PT, -R8, R3, RZ ;  /* 0x0000000308087210 */ /* 0x000fe20007ffe1ff */
[----:B------:R-:W-:-:S03]  /*1160*/  VIADD R3, R10, 0xffffff81 ;  /* 0xffffff810a037836 */ /* 0x000fc60000000000 */
[----:B------:R-:W0:Y:S01]  /*1170*/  MUFU.RCP R5, R8 ;  /* 0x0000000800057308 */ /* 0x000e220000001000 */
[----:B------:R-:W-:Y:S01]  /*1180*/  FADD.FTZ R9, -R8, -RZ ;  /* 0x800000ff08097221 */ /* 0x000fe20000010100 */
[----:B------:R-:W-:-:S03]  /*1190*/  IMAD R0, R3, -0x800000, R0 ;  /* 0xff80000003007824 */ /* 0x000fc600078e0200 */
[----:B0-----:R-:W-:-:S04]  /*11a0*/  FFMA R10, R5, R9, 1 ;  /* 0x3f800000050a7423 */ /* 0x001fc80000000009 */
[----:B------:R-:W-:-:S04]  /*11b0*/  FFMA R14, R5, R10, R5 ;  /* 0x0000000a050e7223 */ /* 0x000fc80000000005 */
[----:B------:R-:W-:-:S04]  /*11c0*/  FFMA R5, R0, R14, RZ ;  /* 0x0000000e00057223 */ /* 0x000fc800000000ff */
[----:B------:R-:W-:-:S04]  /*11d0*/  FFMA R10, R9, R5, R0 ;  /* 0x00000005090a7223 */ /* 0x000fc80000000000 */
[----:B------:R-:W-:Y:S01]  /*11e0*/  FFMA R11, R14, R10, R5 ;  /* 0x0000000a0e0b7223 */ /* 0x000fe20000000005 */
[----:B------:R-:W-:-:S03]  /*11f0*/  IADD3 R5, PT, PT, R3, 0x7f, -R12 ;  /* 0x0000007f03057810 */ /* 0x000fc60007ffe80c */
[----:B------:R-:W-:Y:S01]  /*1200*/  FFMA R10, R9, R11, R0 ;  /* 0x0000000b090a7223 */ /* 0x000fe20000000000 */
[----:B------:R-:W-:-:S03]  /*1210*/  IADD3 R5, PT, PT, R5, R4, RZ ;  /* 0x0000000405057210 */ /* 0x000fc60007ffe0ff */
[----:B------:R-:W-:-:S05]  /*1220*/  FFMA R0, R14, R10, R11 ;  /* 0x0000000a0e007223 */ /* 0x000fca000000000b */
[----:B------:R-:W-:-:S04]  /*1230*/  SHF.R.U32.HI R3, RZ, 0x17, R0 ;  /* 0x00000017ff037819 */ /* 0x000fc80000011600 */
[----:B------:R-:W-:-:S04]  /*1240*/  LOP3.LUT R3, R3, 0xff, RZ, 0xc0, !PT ;  /* 0x000000ff03037812 */ /* 0x000fc800078ec0ff */
[----:B------:R-:W-:-:S05]  /*1250*/  IADD3 R9, PT, PT, R3, R5, RZ ;  /* 0x0000000503097210 */ /* 0x000fca0007ffe0ff */
[----:B------:R-:W-:-:S05]  /*1260*/  VIADD R3, R9, 0xffffffff ;  /* 0xffffffff09037836 */ /* 0x000fca0000000000 */
        /* <DEDUP_REMOVED lines=9> */
[CCC-:B------:R-:W-:Y:S01]  /*1300*/  FFMA.RZ R3, R14.reuse, R10.reuse, R11.reuse ;  /* 0x0000000a0e037223 */ /* 0x1c0fe2000000c00b */
[C---:B------:R-:W-:Y:S01]  /*1310*/  IADD3 R8, PT, PT, R9.reuse, 0x20, RZ ;  /* 0x0000002009087810 */ /* 0x040fe20007ffe0ff */
[CCC-:B------:R-:W-:Y:S01]  /*1320*/  FFMA.RM R4, R14.reuse, R10.reuse, R11.reuse ;  /* 0x0000000a0e047223 */ /* 0x1c0fe2000000400b */
[----:B------:R-:W-:Y:S02]  /*1330*/  ISETP.NE.AND P2, PT, R9, RZ, PT ;  /* 0x000000ff0900720c */ /* 0x000fe40003f45270 */
[----:B------:R-:W-:Y:S01]  /*1340*/  LOP3.LUT R5, R3, 0x7fffff, RZ, 0xc0, !PT ;  /* 0x007fffff03057812 */ /* 0x000fe200078ec0ff */
[----:B------:R-:W-:Y:S01]  /*1350*/  FFMA.RP R3, R14, R10, R11 ;  /* 0x0000000a0e037223 */ /* 0x000fe2000000800b */
[----:B------:R-:W-:Y:S02]  /*1360*/  ISETP.NE.AND P1, PT, R9, RZ, PT ;  /* 0x000000ff0900720c */ /* 0x000fe40003f25270 */
[----:B------:R-:W-:Y:S02]  /*1370*/  LOP3.LUT R5, R5, 0x800000, RZ, 0xfc, !PT ;  /* 0x0080000005057812 */ /* 0x000fe400078efcff */
[----:B------:R-:W-:-:S02]  /*1380*/  IADD3 R9, PT, PT, -R9, RZ, RZ ;  /* 0x000000ff09097210 */ /* 0x000fc40007ffe1ff */
[----:B------:R-:W-:Y:S02]  /*1390*/  SHF.L.U32 R8, R5, R8, RZ ;  /* 0x0000000805087219 */ /* 0x000fe400000006ff */
[----:B------:R-:W-:Y:S02]  /*13a0*/  FSETP.NEU.FTZ.AND P0, PT, R3, R4, PT ;  /* 0x000000040300720b */ /* 0x000fe40003f1d000 */
[----:B------:R-:W-:Y:S02]  /*13b0*/  SEL R4, R9, RZ, P2 ;  /* 0x000000ff09047207 */ /* 0x000fe40001000000 */
[----:B------:R-:W-:Y:S02]  /*13c0*/  ISETP.NE.AND P1, PT, R8, RZ, P1 ;  /* 0x000000ff0800720c */ /* 0x000fe40000f25270 */
[----:B------:R-:W-:Y:S02]  /*13d0*/  SHF.R.U32.HI R4, RZ, R4, R5 ;  /* 0x00000004ff047219 */ /* 0x000fe40000011605 */
[----:B------:R-:W-:-:S02]  /*13e0*/  PLOP3.LUT P0, PT, P0, P1, PT, 0xf8, 0x8f ;  /* 0x00000000008f781c */ /* 0x000fc40000703f70 */
[----:B------:R-:W-:Y:S02]  /*13f0*/  SHF.R.U32.HI R8, RZ, 0x1, R4 ;  /* 0x00000001ff087819 */ /* 0x000fe40000011604 */
[----:B------:R-:W-:-:S04]  /*1400*/  SEL R3, RZ, 0x1, !P0 ;  /* 0x00000001ff037807 */ /* 0x000fc80004000000 */
[----:B------:R-:W-:-:S04]  /*1410*/  LOP3.LUT R3, R3, 0x1, R8, 0xf8, !PT ;  /* 0x0000000103037812 */ /* 0x000fc800078ef808 */
[----:B------:R-:W-:-:S05]  /*1420*/  LOP3.LUT R3, R3, R4, RZ, 0xc0, !PT ;  /* 0x0000000403037212 */ /* 0x000fca00078ec0ff */
[----:B------:R-:W-:-:S05]  /*1430*/  IMAD.IADD R3, R8, 0x1, R3 ;  /* 0x0000000108037824 */ /* 0x000fca00078e0203 */
[----:B------:R-:W-:Y:S01]  /*1440*/  LOP3.LUT R0, R3, R0, RZ, 0xfc, !PT ;  /* 0x0000000003007212 */ /* 0x000fe200078efcff */
[----:B------:R-:W-:Y:S06]  /*1450*/  BRA `(.L_x_111) ;  /* 0x0000000000107947 */ /* 0x000fec0003800000 */
.L_x_110:
[----:B------:R-:W-:-:S04]  /*1460*/  LOP3.LUT R0, R0, 0x80000000, RZ, 0xc0, !PT ;  /* 0x8000000000007812 */ /* 0x000fc800078ec0ff */
[----:B------:R-:W-:Y:S01]  /*1470*/  LOP3.LUT R0, R0, 0x7f800000, RZ, 0xfc, !PT ;  /* 0x7f80000000007812 */ /* 0x000fe200078efcff */
[----:B------:R-:W-:Y:S06]  /*1480*/  BRA `(.L_x_111) ;  /* 0x0000000000047947 */ /* 0x000fec0003800000 */
.L_x_109:
[----:B------:R-:W-:-:S07]  /*1490*/  LEA R0, R5, R0, 0x17 ;  /* 0x0000000005007211 */ /* 0x000fce00078eb8ff */
.L_x_111:
[----:B------:R-:W-:Y:S05]  /*14a0*/  BSYNC.RECONVERGENT B2 ;  /* 0x0000000000027941 */ /* 0x000fea0003800200 */
.L_x_108:
[----:B------:R-:W-:Y:S05]  /*14b0*/  BRA `(.L_x_112) ;  /* 0x0000000000207947 */ /* 0x000fea0003800000 */
.L_x_107:
[----:B------:R-:W-:-:S04]  /*14c0*/  LOP3.LUT R0, R3, 0x80000000, R0, 0x48, !PT ;  /* 0x8000000003007812 */ /* 0x000fc800078e4800 */
[----:B------:R-:W-:Y:S01]  /*14d0*/  LOP3.LUT R0, R0, 0x7f800000, RZ, 0xfc, !PT ;  /* 0x7f80000000007812 */ /* 0x000fe200078efcff */
[----:B------:R-:W-:Y:S06]  /*14e0*/  BRA `(.L_x_112) ;  /* 0x0000000000147947 */ /* 0x000fec0003800000 */
.L_x_106:
[----:B------:R-:W-:Y:S01]  /*14f0*/  LOP3.LUT R0, R3, 0x80000000, R0, 0x48, !PT ;  /* 0x8000000003007812 */ /* 0x000fe200078e4800 */
[----:B------:R-:W-:Y:S06]  /*1500*/  BRA `(.L_x_112) ;  /* 0x00000000000c7947 */ /* 0x000fec0003800000 */
.L_x_105:
[----:B------:R-:W0:Y:S01]  /*1510*/  MUFU.RSQ R0, -QNAN ;  /* 0xffc0000000007908 */ /* 0x000e220000001400 */
[----:B------:R-:W-:Y:S05]  /*1520*/  BRA `(.L_x_112) ;  /* 0x0000000000047947 */ /* 0x000fea0003800000 */
.L_x_104:
[----:B------:R-:W-:-:S07]  /*1530*/  FADD.FTZ R0, R0, R3 ;  /* 0x0000000300007221 */ /* 0x000fce0000010000 */
.L_x_112:
[----:B------:R-:W-:Y:S05]  /*1540*/  BSYNC.RECONVERGENT B1 ;  /* 0x0000000000017941 */ /* 0x000fea0003800200 */
.L_x_102:
[----:B------:R-:W-:-:S04]  /*1550*/  HFMA2 R3, -RZ, RZ, 0, 0 ;  /* 0x00000000ff037431 */ /* 0x000fc800000001ff */
[----:B0-----:R-:W-:Y:S05]  /*1560*/  RET.REL.NODEC R2 `(_Z19computeScoresKernelPfS_S_iii) ;  /* 0xffffffe802a47950 */ /* 0x001fea0003c3ffff */
.L_x_113:
        /* <DEDUP_REMOVED lines=9> */
.L_x_116:


//--------------------- .nv.shared.reserved.0     --------------------------
	.section	.nv.shared.reserved.0,"aw",@nobits
	.weak		__nv_reservedSMEM_offset_0_alias
	.size		__nv_reservedSMEM_offset_0_alias, 0, 64
	.other		__nv_reservedSMEM_offset_0_alias,@"STO_CUDA_RESERVED_SHARED STV_DEFAULT"
__nv_reservedSMEM_offset_0_alias:
	.zero		0
	.zero		64


//--------------------- .nv.constant0._Z19computeOutputKernelPfS_S_iii --------------------------
	.section	.nv.constant0._Z19computeOutputKernelPfS_S_iii,"a",@progbits
	.sectionflags	@""
	.align	4
.nv.constant0._Z19computeOutputKernelPfS_S_iii:
	.zero		932


//--------------------- .nv.constant0._Z18applySoftmaxKernelPfS_ii --------------------------
	.section	.nv.constant0._Z18applySoftmaxKernelPfS_ii,"a",@progbits
	.sectionflags	@""
	.align	4
.nv.constant0._Z18applySoftmaxKernelPfS_ii:
	.zero		920


//--------------------- .nv.constant0._Z19computeScoresKernelPfS_S_iii --------------------------
	.section	.nv.constant0._Z19computeScoresKernelPfS_S_iii,"a",@progbits
	.sectionflags	@""
	.align	4
.nv.constant0._Z19computeScoresKernelPfS_S_iii:
	.zero		932


//--------------------- SYMBOLS --------------------------

	.type		.nv.reservedSmem.offset0,@object
	.size		.nv.reservedSmem.offset0,0x4
